	.target	sm_90a

	.elftype	@"ET_EXEC"


//--------------------- .note.nv.tkinfo           --------------------------
	.section	.note.nv.tkinfo,"",@"SHT_NOTE"
	.sectionflags	@"SHF_NOTE_NV_TKINFO"
	.tkinfo
        /*0018*/ 	.word	0x00000002
        /*0030*/ 	.string	""
        /*0030*/ 	.string	"ptxas"
        /*0030*/ 	.string	"Cuda compilation tools, release 13.0, V13.0.88"
        /*0030*/ 	.string	"Build cuda_13.0.r13.0/compiler.36424714_0"
        /*0030*/ 	.string	"-arch sm_90a -m 64 "



//--------------------- .note.nv.cuinfo           --------------------------
	.section	.note.nv.cuinfo,"",@"SHT_NOTE"
	.sectionflags	@"SHF_NOTE_NV_CUINFO"
        /*0018*/ 	.short	0x0002
        /*001a*/ 	.short	0x005a
        /*001c*/ 	.short	0x0082
	.zero		2


//--------------------- .nv.info                  --------------------------
	.section	.nv.info,"",@"SHT_CUDA_INFO"
	.align	4


	//----- nvinfo : EIATTR_REGCOUNT
	.align		4
        /*0000*/ 	.byte	0x04, 0x2f
        /*0002*/ 	.short	(.L_15 - .L_14)
	.align		4
.L_14:
        /*0004*/ 	.word	index@(_ZN7cutlass13device_kernelINS_4gemm6kernel13GemmUniversalIN4cute5tupleIJiiiiEEENS1_10collective13CollectiveMmaINS1_34MainloopSm90TmaGmmaWarpSpecializedILi4ENS5_IJNS4_1CILi1EEESB_SB_EEENS1_35KernelTmaWarpSpecializedCooperativeEEENS5_IJNSA_ILi128EEENSA_ILi64EEESG_EEENS_10tfloat32_tENS5_IJlSB_lEEESI_SJ_NS4_8TiledMMAINS4_8MMA_AtomIJNS4_4SM904GMMA29MMA_64x64x8_F32TF32TF32_SS_TNILNSN_7ScaleInE1ELSP_1EEEEEENS4_6LayoutINS5_IJNSA_ILi2EEESB_SB_EEENS5_IJSB_NSA_ILi0EEESV_EEEEENS5_IJNS4_10UnderscoreESY_SY_EEEEENS4_13SM90_TMA_LOADENS4_14ComposedLayoutINS4_7SwizzleILi3ELi4ELi3EEENS4_18smem_ptr_flag_bitsILi32EEENSS_INS5_IJNSA_ILi8EEENSA_ILi32EEEEEENS5_IJS18_SB_EEEEEEEvNS4_8identityES11_S1C_vS1D_EENS_8epilogue10collective6detail29Sm90TmaWarpSpecializedAdapterINS1G_15DefaultEpilogueISI_SJ_SJ_NS1F_6thread17LinearCombinationISI_Li1EffLNS1K_9ScaleType4KindE0ELNS_15FloatRoundStyleE2ESI_EENS1_15EpilogueDefaultEEEEEvvEEEEvNT_6ParamsE)
        /*0008*/ 	.word	0x000000a8


	//----- nvinfo : EIATTR_FRAME_SIZE
	.align		4
.L_15:
        /*000c*/ 	.byte	0x04, 0x11
        /*000e*/ 	.short	(.L_17 - .L_16)
	.align		4
.L_16:
        /*0010*/ 	.word	index@(_ZN7cutlass13device_kernelINS_4gemm6kernel13GemmUniversalIN4cute5tupleIJiiiiEEENS1_10collective13CollectiveMmaINS1_34MainloopSm90TmaGmmaWarpSpecializedILi4ENS5_IJNS4_1CILi1EEESB_SB_EEENS1_35KernelTmaWarpSpecializedCooperativeEEENS5_IJNSA_ILi128EEENSA_ILi64EEESG_EEENS_10tfloat32_tENS5_IJlSB_lEEESI_SJ_NS4_8TiledMMAINS4_8MMA_AtomIJNS4_4SM904GMMA29MMA_64x64x8_F32TF32TF32_SS_TNILNSN_7ScaleInE1ELSP_1EEEEEENS4_6LayoutINS5_IJNSA_ILi2EEESB_SB_EEENS5_IJSB_NSA_ILi0EEESV_EEEEENS5_IJNS4_10UnderscoreESY_SY_EEEEENS4_13SM90_TMA_LOADENS4_14ComposedLayoutINS4_7SwizzleILi3ELi4ELi3EEENS4_18smem_ptr_flag_bitsILi32EEENSS_INS5_IJNSA_ILi8EEENSA_ILi32EEEEEENS5_IJS18_SB_EEEEEEEvNS4_8identityES11_S1C_vS1D_EENS_8epilogue10collective6detail29Sm90TmaWarpSpecializedAdapterINS1G_15DefaultEpilogueISI_SJ_SJ_NS1F_6thread17LinearCombinationISI_Li1EffLNS1K_9ScaleType4KindE0ELNS_15FloatRoundStyleE2ESI_EENS1_15EpilogueDefaultEEEEEvvEEEEvNT_6ParamsE)
        /*0014*/ 	.word	0x00000000


	//----- nvinfo : EIATTR_MIN_STACK_SIZE
	.align		4
.L_17:
        /*0018*/ 	.byte	0x04, 0x12
        /*001a*/ 	.short	(.L_19 - .L_18)
	.align		4
.L_18:
        /*001c*/ 	.word	index@(_ZN7cutlass13device_kernelINS_4gemm6kernel13GemmUniversalIN4cute5tupleIJiiiiEEENS1_10collective13CollectiveMmaINS1_34MainloopSm90TmaGmmaWarpSpecializedILi4ENS5_IJNS4_1CILi1EEESB_SB_EEENS1_35KernelTmaWarpSpecializedCooperativeEEENS5_IJNSA_ILi128EEENSA_ILi64EEESG_EEENS_10tfloat32_tENS5_IJlSB_lEEESI_SJ_NS4_8TiledMMAINS4_8MMA_AtomIJNS4_4SM904GMMA29MMA_64x64x8_F32TF32TF32_SS_TNILNSN_7ScaleInE1ELSP_1EEEEEENS4_6LayoutINS5_IJNSA_ILi2EEESB_SB_EEENS5_IJSB_NSA_ILi0EEESV_EEEEENS5_IJNS4_10UnderscoreESY_SY_EEEEENS4_13SM90_TMA_LOADENS4_14ComposedLayoutINS4_7SwizzleILi3ELi4ELi3EEENS4_18smem_ptr_flag_bitsILi32EEENSS_INS5_IJNSA_ILi8EEENSA_ILi32EEEEEENS5_IJS18_SB_EEEEEEEvNS4_8identityES11_S1C_vS1D_EENS_8epilogue10collective6detail29Sm90TmaWarpSpecializedAdapterINS1G_15DefaultEpilogueISI_SJ_SJ_NS1F_6thread17LinearCombinationISI_Li1EffLNS1K_9ScaleType4KindE0ELNS_15FloatRoundStyleE2ESI_EENS1_15EpilogueDefaultEEEEEvvEEEEvNT_6ParamsE)
        /*0020*/ 	.word	0x00000000
.L_19:


//--------------------- .nv.compat                --------------------------
	.section	.nv.compat,"",@"SHT_CUDA_COMPAT_INFO"
	.align	4
        /*0000*/ 	.byte	0x02, 0x09, 0x01, 0x00, 0x02, 0x02, 0x04, 0x00, 0x02, 0x05, 0x05, 0x00, 0x03, 0x07, 0x01, 0x01
        /*0010*/ 	.byte	0x02, 0x03, 0x01, 0x00, 0x02, 0x06, 0x01, 0x00, 0x04, 0x0b, 0x08, 0x00, 0x00, 0x00, 0x00, 0x00
        /*0020*/ 	.byte	0x00, 0x00, 0x00, 0x00


//--------------------- .nv.info._ZN7cutlass13device_kernelINS_4gemm6kernel13GemmUniversalIN4cute5tupleIJiiiiEEENS1_10collective13CollectiveMmaINS1_34MainloopSm90TmaGmmaWarpSpecializedILi4ENS5_IJNS4_1CILi1EEESB_SB_EEENS1_35KernelTmaWarpSpecializedCooperativeEEENS5_IJNSA_ILi128EEENSA_ILi64EEESG_EEENS_10tfloat32_tENS5_IJlSB_lEEESI_SJ_NS4_8TiledMMAINS4_8MMA_AtomIJNS4_4SM904GMMA29MMA_64x64x8_F32TF32TF32_SS_TNILNSN_7ScaleInE1ELSP_1EEEEEENS4_6LayoutINS5_IJNSA_ILi2EEESB_SB_EEENS5_IJSB_NSA_ILi0EEESV_EEEEENS5_IJNS4_10UnderscoreESY_SY_EEEEENS4_13SM90_TMA_LOADENS4_14ComposedLayoutINS4_7SwizzleILi3ELi4ELi3EEENS4_18smem_ptr_flag_bitsILi32EEENSS_INS5_IJNSA_ILi8EEENSA_ILi32EEEEEENS5_IJS18_SB_EEEEEEEvNS4_8identityES11_S1C_vS1D_EENS_8epilogue10collective6detail29Sm90TmaWarpSpecializedAdapterINS1G_15DefaultEpilogueISI_SJ_SJ_NS1F_6thread17LinearCombinationISI_Li1EffLNS1K_9ScaleType4KindE0ELNS_15FloatRoundStyleE2ESI_EENS1_15EpilogueDefaultEEEEEvvEEEEvNT_6ParamsE --------------------------
	.section	.nv.info._ZN7cutlass13device_kernelINS_4gemm6kernel13GemmUniversalIN4cute5tupleIJiiiiEEENS1_10collective13CollectiveMmaINS1_34MainloopSm90TmaGmmaWarpSpecializedILi4ENS5_IJNS4_1CILi1EEESB_SB_EEENS1_35KernelTmaWarpSpecializedCooperativeEEENS5_IJNSA_ILi128EEENSA_ILi64EEESG_EEENS_10tfloat32_tENS5_IJlSB_lEEESI_SJ_NS4_8TiledMMAINS4_8MMA_AtomIJNS4_4SM904GMMA29MMA_64x64x8_F32TF32TF32_SS_TNILNSN_7ScaleInE1ELSP_1EEEEEENS4_6LayoutINS5_IJNSA_ILi2EEESB_SB_EEENS5_IJSB_NSA_ILi0EEESV_EEEEENS5_IJNS4_10UnderscoreESY_SY_EEEEENS4_13SM90_TMA_LOADENS4_14ComposedLayoutINS4_7SwizzleILi3ELi4ELi3EEENS4_18smem_ptr_flag_bitsILi32EEENSS_INS5_IJNSA_ILi8EEENSA_ILi32EEEEEENS5_IJS18_SB_EEEEEEEvNS4_8identityES11_S1C_vS1D_EENS_8epilogue10collective6detail29Sm90TmaWarpSpecializedAdapterINS1G_15DefaultEpilogueISI_SJ_SJ_NS1F_6thread17LinearCombinationISI_Li1EffLNS1K_9ScaleType4KindE0ELNS_15FloatRoundStyleE2ESI_EENS1_15EpilogueDefaultEEEEEvvEEEEvNT_6ParamsE,"",@"SHT_CUDA_INFO"
	.sectionflags	@""
	.align	4


	//----- nvinfo : EIATTR_CUDA_API_VERSION
	.align		4
        /*0000*/ 	.byte	0x04, 0x37
        /*0002*/ 	.short	(.L_21 - .L_20)
.L_20:
        /*0004*/ 	.word	0x00000082


	//----- nvinfo : EIATTR_KPARAM_INFO
	.align		4
.L_21:
        /*0008*/ 	.byte	0x04, 0x17
        /*000a*/ 	.short	(.L_23 - .L_22)
.L_22:
        /*000c*/ 	.word	0x00000000
        /*0010*/ 	.short	0x0000
        /*0012*/ 	.short	0x0070
        /*0014*/ 	.byte	0x00, 0xf0, 0x01, 0x10


	//----- nvinfo : EIATTR_SPARSE_MMA_MASK
	.align		4
.L_23:
        /*0018*/ 	.byte	0x03, 0x50
        /*001a*/ 	.short	0x0000


	//----- nvinfo : EIATTR_MAXREG_COUNT
	.align		4
        /*001c*/ 	.byte	0x03, 0x1b
        /*001e*/ 	.short	0x00a8


	//----- nvinfo : EIATTR_NUM_BARRIERS
	.align		4
        /*0020*/ 	.byte	0x02, 0x4c
        /*0022*/ 	.byte	0x01
	.zero		1


	//----- nvinfo : EIATTR_EXTERNS
	.align		4
        /*0024*/ 	.byte	0x04, 0x0f
        /*0026*/ 	.short	(.L_25 - .L_24)


	//   ....[0]....
	.align		4
.L_24:
        /*0028*/ 	.word	index@(__assertfail)


	//----- nvinfo : EIATTR_MERCURY_ISA_VERSION
	.align		4
.L_25:
        /*002c*/ 	.byte	0x03, 0x5f
        /*002e*/ 	.short	0x0101


	//----- nvinfo : EIATTR_INT_WARP_WIDE_INSTR_OFFSETS
	.align		4
        /*0030*/ 	.byte	0x04, 0x31
        /*0032*/ 	.short	(.L_27 - .L_26)


	//   ....[0]....
.L_26:
        /*0034*/ 	.word	0x000003b0


	//   ....[1]....
        /*0038*/ 	.word	0x000003c0


	//   ....[2]....
        /*003c*/ 	.word	0x000004e0


	//----- nvinfo : EIATTR_COOP_GROUP_MASK_REGIDS
	.align		4
.L_27:
        /*0040*/ 	.byte	0x04, 0x29
        /*0042*/ 	.short	(.L_29 - .L_28)


	//   ....[0]....
.L_28:
        /*0044*/ 	.word	0xffffffff


	//   ....[1]....
        /*0048*/ 	.word	0xffffffff


	//   ....[2]....
        /*004c*/ 	.word	0xffffffff


	//   ....[3]....
        /*0050*/ 	.word	0xffffffff


	//   ....[4]....
        /*0054*/ 	.word	0xffffffff


	//----- nvinfo : EIATTR_COOP_GROUP_INSTR_OFFSETS
	.align		4
.L_29:
        /*0058*/ 	.byte	0x04, 0x28
        /*005a*/ 	.short	(.L_31 - .L_30)


	//   ....[0]....
.L_30:
        /*005c*/ 	.word	0x00000060


	//   ....[1]....
        /*0060*/ 	.word	0x00000070


	//   ....[2]....
        /*0064*/ 	.word	0x00000130


	//   ....[3]....
        /*0068*/ 	.word	0x000002c0


	//   ....[4]....
        /*006c*/ 	.word	0x000011c0


	//----- nvinfo : EIATTR_REG_RECONFIG
	.align		4
.L_31:
        /*0070*/ 	.byte	0x01, 0x54
	.zero		2


	//----- nvinfo : EIATTR_SYSCALL_OFFSETS
	.align		4
        /*0074*/ 	.byte	0x04, 0x46
        /*0076*/ 	.short	(.L_33 - .L_32)


	//   ....[0]....
.L_32:
        /*0078*/ 	.word	0x000013b0


	//----- nvinfo : EIATTR_MBARRIER_INSTR_OFFSETS
	.align		4
.L_33:
        /*007c*/ 	.byte	0x04, 0x39
        /*007e*/ 	.short	(.L_35 - .L_34)


	//   ....[0]....
.L_34:
        /*0080*/ 	.word	0x00000230
        /*0084*/ 	.word	0x000000ff
        /*0088*/ 	.word	0x00000000
        /*008c*/ 	.short	0x0100
        /*008e*/ 	.byte	0x08
	.zero		1


	//   ....[1]....
        /*0090*/ 	.word	0x00000240
        /*0094*/ 	.word	0x000000ff
        /*0098*/ 	.word	0x00000020
        /*009c*/ 	.short	0x0100
        /*009e*/ 	.byte	0x08
	.zero		1


	//   ....[2]....
        /*00a0*/ 	.word	0x00000250
        /*00a4*/ 	.word	0x000000ff
        /*00a8*/ 	.word	0x00000008
        /*00ac*/ 	.short	0x0100
        /*00ae*/ 	.byte	0x08
	.zero		1


	//   ....[3]....
        /*00b0*/ 	.word	0x00000260
        /*00b4*/ 	.word	0x000000ff
        /*00b8*/ 	.word	0x00000028
        /*00bc*/ 	.short	0x0100
        /*00be*/ 	.byte	0x08
	.zero		1


	//   ....[4]....
        /*00c0*/ 	.word	0x00000270
        /*00c4*/ 	.word	0x000000ff
        /*00c8*/ 	.word	0x00000010
        /*00cc*/ 	.short	0x0100
        /*00ce*/ 	.byte	0x08
	.zero		1


	//   ....[5]....
        /*00d0*/ 	.word	0x00000280
        /*00d4*/ 	.word	0x000000ff
        /*00d8*/ 	.word	0x00000030
        /*00dc*/ 	.short	0x0100
        /*00de*/ 	.byte	0x08
	.zero		1


	//   ....[6]....
        /*00e0*/ 	.word	0x00000290
        /*00e4*/ 	.word	0x000000ff
        /*00e8*/ 	.word	0x00000018
        /*00ec*/ 	.short	0x0100
        /*00ee*/ 	.byte	0x08
	.zero		1


	//   ....[7]....
        /*00f0*/ 	.word	0x000002a0
        /*00f4*/ 	.word	0x000000ff
        /*00f8*/ 	.word	0x00000038
        /*00fc*/ 	.short	0x0100
        /*00fe*/ 	.byte	0x08
	.zero		1


	//   ....[8]....
        /*0100*/ 	.word	0x00000560
        /*0104*/ 	.word	0x000000ff
        /*0108*/ 	.word	0x00000050
        /*010c*/ 	.short	0x0100
        /*010e*/ 	.byte	0x08
	.zero		1


	//   ....[9]....
        /*0110*/ 	.word	0x000005c0
        /*0114*/ 	.word	0x000000ff
        /*0118*/ 	.word	0x00000058
        /*011c*/ 	.short	0x0100
        /*011e*/ 	.byte	0x08
	.zero		1


	//   ....[10]....
        /*0120*/ 	.word	0x00001430
        /*0124*/ 	.word	0x00000003
        /*0128*/ 	.word	0x00000000
        /*012c*/ 	.short	0x010a
        /*012e*/ 	.byte	0x3f
	.zero		1


	//   ....[11]....
        /*0130*/ 	.word	0x00001490
        /*0134*/ 	.word	0x00000003
        /*0138*/ 	.word	0x00000000
        /*013c*/ 	.short	0x010a
        /*013e*/ 	.byte	0x3f
	.zero		1


	//   ....[12]....
        /*0140*/ 	.word	0x000019a0
        /*0144*/ 	.word	0x000000ff
        /*0148*/ 	.word	0x00000000
        /*014c*/ 	.short	0x010a
        /*014e*/ 	.byte	0x08
	.zero		1


	//   ....[13]....
        /*0150*/ 	.word	0x000019e0
        /*0154*/ 	.word	0x000000ff
        /*0158*/ 	.word	0x00000000
        /*015c*/ 	.short	0x010a
        /*015e*/ 	.byte	0x08
	.zero		1


	//   ....[14]....
        /*0160*/ 	.word	0x00001e00
        /*0164*/ 	.word	0x000000ff
        /*0168*/ 	.word	0x00000000
        /*016c*/ 	.short	0x0101
        /*016e*/ 	.byte	0x07
	.zero		1


	//   ....[15]....
        /*0170*/ 	.word	0x00001fc0
        /*0174*/ 	.word	0x000000ff
        /*0178*/ 	.word	0x00000000
        /*017c*/ 	.short	0x0101
        /*017e*/ 	.byte	0x04
	.zero		1


	//   ....[16]....
        /*0180*/ 	.word	0x000052e0
        /*0184*/ 	.word	0x0000000e
        /*0188*/ 	.word	0x00000020
        /*018c*/ 	.short	0x010a
        /*018e*/ 	.byte	0x3f
	.zero		1


	//   ....[17]....
        /*0190*/ 	.word	0x00005760
        /*0194*/ 	.word	0x00000005
        /*0198*/ 	.word	0x00000058
        /*019c*/ 	.short	0x0101
        /*019e*/ 	.byte	0x3f
	.zero		1


	//   ....[18]....
        /*01a0*/ 	.word	0x00005e70
        /*01a4*/ 	.word	0x00000007
        /*01a8*/ 	.word	0x00000000
        /*01ac*/ 	.short	0x010a
        /*01ae*/ 	.byte	0x3f
	.zero		1


	//   ....[19]....
        /*01b0*/ 	.word	0x00005ef0
        /*01b4*/ 	.word	0x00000008
        /*01b8*/ 	.word	0x00000000
        /*01bc*/ 	.short	0x010a
        /*01be*/ 	.byte	0x3f
	.zero		1


	//   ....[20]....
        /*01c0*/ 	.word	0x00005f80
        /*01c4*/ 	.word	0x0000000b
        /*01c8*/ 	.word	0x00000000
        /*01cc*/ 	.short	0x010a
        /*01ce*/ 	.byte	0x3f
	.zero		1


	//   ....[21]....
        /*01d0*/ 	.word	0x00006010
        /*01d4*/ 	.word	0x00000003
        /*01d8*/ 	.word	0x00000000
        /*01dc*/ 	.short	0x010a
        /*01de*/ 	.byte	0x3f
	.zero		1


	//   ....[22]....
        /*01e0*/ 	.word	0x00006070
        /*01e4*/ 	.word	0x00000003
        /*01e8*/ 	.word	0x00000000
        /*01ec*/ 	.short	0x010a
        /*01ee*/ 	.byte	0x3f
	.zero		1


	//   ....[23]....
        /*01f0*/ 	.word	0x000060d0
        /*01f4*/ 	.word	0x00000004
        /*01f8*/ 	.word	0x00000000
        /*01fc*/ 	.short	0x010a
        /*01fe*/ 	.byte	0x3f
	.zero		1


	//   ....[24]....
        /*0200*/ 	.word	0x000061a0
        /*0204*/ 	.word	0x0000000e
        /*0208*/ 	.word	0x00000020
        /*020c*/ 	.short	0x010a
        /*020e*/ 	.byte	0x3f
	.zero		1


	//   ....[25]....
        /*0210*/ 	.word	0x00006270
        /*0214*/ 	.word	0x00000007
        /*0218*/ 	.word	0x00000000
        /*021c*/ 	.short	0x010a
        /*021e*/ 	.byte	0x3f
	.zero		1


	//   ....[26]....
        /*0220*/ 	.word	0x000062c0
        /*0224*/ 	.word	0x00000008
        /*0228*/ 	.word	0x00000000
        /*022c*/ 	.short	0x010a
        /*022e*/ 	.byte	0x3f
	.zero		1


	//   ....[27]....
        /*0230*/ 	.word	0x00006310
        /*0234*/ 	.word	0x0000000b
        /*0238*/ 	.word	0x00000000
        /*023c*/ 	.short	0x010a
        /*023e*/ 	.byte	0x3f
	.zero		1


	//----- nvinfo : EIATTR_NUM_MBARRIERS
	.align		4
.L_35:
        /*0240*/ 	.byte	0x03, 0x38
        /*0242*/ 	.short	0x000a


	//----- nvinfo : EIATTR_EXIT_INSTR_OFFSETS
	.align		4
        /*0244*/ 	.byte	0x04, 0x1c
        /*0246*/ 	.short	(.L_37 - .L_36)


	//   ....[0]....
.L_36:
        /*0248*/ 	.word	0x00000660


	//   ....[1]....
        /*024c*/ 	.word	0x00000f20


	//   ....[2]....
        /*0250*/ 	.word	0x000049c0


	//   ....[3]....
        /*0254*/ 	.word	0x00004ff0


	//   ....[4]....
        /*0258*/ 	.word	0x00006060


	//----- nvinfo : EIATTR_MAX_THREADS
	.align		4
.L_37:
        /*025c*/ 	.byte	0x04, 0x05
        /*025e*/ 	.short	(.L_39 - .L_38)
.L_38:
        /*0260*/ 	.word	0x00000180
        /*0264*/ 	.word	0x00000001
        /*0268*/ 	.word	0x00000001


	//----- nvinfo : EIATTR_CRS_STACK_SIZE
	.align		4
.L_39:
        /*026c*/ 	.byte	0x04, 0x1e
        /*026e*/ 	.short	(.L_41 - .L_40)
.L_40:
        /*0270*/ 	.word	0x00000000


	//----- nvinfo : EIATTR_CBANK_PARAM_SIZE
	.align		4
.L_41:
        /*0274*/ 	.byte	0x03, 0x19
        /*0276*/ 	.short	0x0470


	//----- nvinfo : EIATTR_PARAM_CBANK
	.align		4
        /*0278*/ 	.byte	0x04, 0x0a
        /*027a*/ 	.short	(.L_43 - .L_42)
	.align		4
.L_42:
        /*027c*/ 	.word	index@(.nv.constant0._ZN7cutlass13device_kernelINS_4gemm6kernel13GemmUniversalIN4cute5tupleIJiiiiEEENS1_10collective13CollectiveMmaINS1_34MainloopSm90TmaGmmaWarpSpecializedILi4ENS5_IJNS4_1CILi1EEESB_SB_EEENS1_35KernelTmaWarpSpecializedCooperativeEEENS5_IJNSA_ILi128EEENSA_ILi64EEESG_EEENS_10tfloat32_tENS5_IJlSB_lEEESI_SJ_NS4_8TiledMMAINS4_8MMA_AtomIJNS4_4SM904GMMA29MMA_64x64x8_F32TF32TF32_SS_TNILNSN_7ScaleInE1ELSP_1EEEEEENS4_6LayoutINS5_IJNSA_ILi2EEESB_SB_EEENS5_IJSB_NSA_ILi0EEESV_EEEEENS5_IJNS4_10UnderscoreESY_SY_EEEEENS4_13SM90_TMA_LOADENS4_14ComposedLayoutINS4_7SwizzleILi3ELi4ELi3EEENS4_18smem_ptr_flag_bitsILi32EEENSS_INS5_IJNSA_ILi8EEENSA_ILi32EEEEEENS5_IJS18_SB_EEEEEEEvNS4_8identityES11_S1C_vS1D_EENS_8epilogue10collective6detail29Sm90TmaWarpSpecializedAdapterINS1G_15DefaultEpilogueISI_SJ_SJ_NS1F_6thread17LinearCombinationISI_Li1EffLNS1K_9ScaleType4KindE0ELNS_15FloatRoundStyleE2ESI_EENS1_15EpilogueDefaultEEEEEvvEEEEvNT_6ParamsE)
        /*0280*/ 	.short	0x0210
        /*0282*/ 	.short	0x0470


	//----- nvinfo : EIATTR_SW_WAR
	.align		4
.L_43:
        /*0284*/ 	.byte	0x04, 0x36
        /*0286*/ 	.short	(.L_45 - .L_44)
.L_44:
        /*0288*/ 	.word	0x00000008
.L_45:


//--------------------- .nv.callgraph             --------------------------
	.section	.nv.callgraph,"",@"SHT_CUDA_CALLGRAPH"
	.align	4
	.sectionentsize	8
	.align		4
        /*0000*/ 	.word	0x00000000
	.align		4
        /*0004*/ 	.word	0xffffffff
	.align		4
        /*0008*/ 	.word	index@(_ZN7cutlass13device_kernelINS_4gemm6kernel13GemmUniversalIN4cute5tupleIJiiiiEEENS1_10collective13CollectiveMmaINS1_34MainloopSm90TmaGmmaWarpSpecializedILi4ENS5_IJNS4_1CILi1EEESB_SB_EEENS1_35KernelTmaWarpSpecializedCooperativeEEENS5_IJNSA_ILi128EEENSA_ILi64EEESG_EEENS_10tfloat32_tENS5_IJlSB_lEEESI_SJ_NS4_8TiledMMAINS4_8MMA_AtomIJNS4_4SM904GMMA29MMA_64x64x8_F32TF32TF32_SS_TNILNSN_7ScaleInE1ELSP_1EEEEEENS4_6LayoutINS5_IJNSA_ILi2EEESB_SB_EEENS5_IJSB_NSA_ILi0EEESV_EEEEENS5_IJNS4_10UnderscoreESY_SY_EEEEENS4_13SM90_TMA_LOADENS4_14ComposedLayoutINS4_7SwizzleILi3ELi4ELi3EEENS4_18smem_ptr_flag_bitsILi32EEENSS_INS5_IJNSA_ILi8EEENSA_ILi32EEEEEENS5_IJS18_SB_EEEEEEEvNS4_8identityES11_S1C_vS1D_EENS_8epilogue10collective6detail29Sm90TmaWarpSpecializedAdapterINS1G_15DefaultEpilogueISI_SJ_SJ_NS1F_6thread17LinearCombinationISI_Li1EffLNS1K_9ScaleType4KindE0ELNS_15FloatRoundStyleE2ESI_EENS1_15EpilogueDefaultEEEEEvvEEEEvNT_6ParamsE)
	.align		4
        /*000c*/ 	.word	index@(__assertfail)
	.align		4
        /*0010*/ 	.word	0x00000000
	.align		4
        /*0014*/ 	.word	0xfffffffe
	.align		4
        /*0018*/ 	.word	0x00000000
	.align		4
        /*001c*/ 	.word	0xfffffffd
	.align		4
        /*0020*/ 	.word	0x00000000
	.align		4
        /*0024*/ 	.word	0xfffffffc


//--------------------- .nv.constant4             --------------------------
	.section	.nv.constant4,"a",@progbits
	.align	8
	.align		8
.nv.constant4:
        /*0000*/ 	.dword	__assertfail
	.align		8
        /*0008*/ 	.dword	__unnamed_1
	.align		8
        /*0010*/ 	.dword	_ZN39_INTERNAL_279b0ed8_4_k_cu_a42377a4_63254cuda3std3__45__cpo5beginE
	.align		8
        /*0018*/ 	.dword	_ZN39_INTERNAL_279b0ed8_4_k_cu_a42377a4_63254cuda3std3__45__cpo3endE
	.align		8
        /*0020*/ 	.dword	_ZN39_INTERNAL_279b0ed8_4_k_cu_a42377a4_63254cuda3std3__45__cpo6cbeginE
	.align		8
        /*0028*/ 	.dword	_ZN39_INTERNAL_279b0ed8_4_k_cu_a42377a4_63254cuda3std3__45__cpo4cendE
	.align		8
        /*0030*/ 	.dword	_ZN39_INTERNAL_279b0ed8_4_k_cu_a42377a4_63254cuda3std3__441_GLOBAL__N__279b0ed8_4_k_cu_a42377a4_63256ignoreE
	.align		8
        /*0038*/ 	.dword	_ZN39_INTERNAL_279b0ed8_4_k_cu_a42377a4_63254cuda3std3__419piecewise_constructE
	.align		8
        /*0040*/ 	.dword	_ZN39_INTERNAL_279b0ed8_4_k_cu_a42377a4_63254cuda3std3__48in_placeE
	.align		8
        /*0048*/ 	.dword	_ZN39_INTERNAL_279b0ed8_4_k_cu_a42377a4_63254cuda3std6ranges3__45__cpo4swapE
	.align		8
        /*0050*/ 	.dword	_ZN39_INTERNAL_279b0ed8_4_k_cu_a42377a4_63254cuda3std6ranges3__45__cpo9iter_moveE
	.align		8
        /*0058*/ 	.dword	_ZN39_INTERNAL_279b0ed8_4_k_cu_a42377a4_63254cute7productE
	.align		8
        /*0060*/ 	.dword	_ZN39_INTERNAL_279b0ed8_4_k_cu_a42377a4_63254cute1_E
	.align		8
        /*0068*/ 	.dword	$str$22
	.align		8
        /*0070*/ 	.dword	$str$23


//--------------------- .text._ZN7cutlass13device_kernelINS_4gemm6kernel13GemmUniversalIN4cute5tupleIJiiiiEEENS1_10collective13CollectiveMmaINS1_34MainloopSm90TmaGmmaWarpSpecializedILi4ENS5_IJNS4_1CILi1EEESB_SB_EEENS1_35KernelTmaWarpSpecializedCooperativeEEENS5_IJNSA_ILi128EEENSA_ILi64EEESG_EEENS_10tfloat32_tENS5_IJlSB_lEEESI_SJ_NS4_8TiledMMAINS4_8MMA_AtomIJNS4_4SM904GMMA29MMA_64x64x8_F32TF32TF32_SS_TNILNSN_7ScaleInE1ELSP_1EEEEEENS4_6LayoutINS5_IJNSA_ILi2EEESB_SB_EEENS5_IJSB_NSA_ILi0EEESV_EEEEENS5_IJNS4_10UnderscoreESY_SY_EEEEENS4_13SM90_TMA_LOADENS4_14ComposedLayoutINS4_7SwizzleILi3ELi4ELi3EEENS4_18smem_ptr_flag_bitsILi32EEENSS_INS5_IJNSA_ILi8EEENSA_ILi32EEEEEENS5_IJS18_SB_EEEEEEEvNS4_8identityES11_S1C_vS1D_EENS_8epilogue10collective6detail29Sm90TmaWarpSpecializedAdapterINS1G_15DefaultEpilogueISI_SJ_SJ_NS1F_6thread17LinearCombinationISI_Li1EffLNS1K_9ScaleType4KindE0ELNS_15FloatRoundStyleE2ESI_EENS1_15EpilogueDefaultEEEEEvvEEEEvNT_6ParamsE --------------------------
	.section	.text._ZN7cutlass13device_kernelINS_4gemm6kernel13GemmUniversalIN4cute5tupleIJiiiiEEENS1_10collective13CollectiveMmaINS1_34MainloopSm90TmaGmmaWarpSpecializedILi4ENS5_IJNS4_1CILi1EEESB_SB_EEENS1_35KernelTmaWarpSpecializedCooperativeEEENS5_IJNSA_ILi128EEENSA_ILi64EEESG_EEENS_10tfloat32_tENS5_IJlSB_lEEESI_SJ_NS4_8TiledMMAINS4_8MMA_AtomIJNS4_4SM904GMMA29MMA_64x64x8_F32TF32TF32_SS_TNILNSN_7ScaleInE1ELSP_1EEEEEENS4_6LayoutINS5_IJNSA_ILi2EEESB_SB_EEENS5_IJSB_NSA_ILi0EEESV_EEEEENS5_IJNS4_10UnderscoreESY_SY_EEEEENS4_13SM90_TMA_LOADENS4_14ComposedLayoutINS4_7SwizzleILi3ELi4ELi3EEENS4_18smem_ptr_flag_bitsILi32EEENSS_INS5_IJNSA_ILi8EEENSA_ILi32EEEEEENS5_IJS18_SB_EEEEEEEvNS4_8identityES11_S1C_vS1D_EENS_8epilogue10collective6detail29Sm90TmaWarpSpecializedAdapterINS1G_15DefaultEpilogueISI_SJ_SJ_NS1F_6thread17LinearCombinationISI_Li1EffLNS1K_9ScaleType4KindE0ELNS_15FloatRoundStyleE2ESI_EENS1_15EpilogueDefaultEEEEEvvEEEEvNT_6ParamsE,"ax",@progbits
	.align	128
.text._ZN7cutlass13device_kernelINS_4gemm6kernel13GemmUniversalIN4cute5tupleIJiiiiEEENS1_10collective13CollectiveMmaINS1_34MainloopSm90TmaGmmaWarpSpecializedILi4ENS5_IJNS4_1CILi1EEESB_SB_EEENS1_35KernelTmaWarpSpecializedCooperativeEEENS5_IJNSA_ILi128EEENSA_ILi64EEESG_EEENS_10tfloat32_tENS5_IJlSB_lEEESI_SJ_NS4_8TiledMMAINS4_8MMA_AtomIJNS4_4SM904GMMA29MMA_64x64x8_F32TF32TF32_SS_TNILNSN_7ScaleInE1ELSP_1EEEEEENS4_6LayoutINS5_IJNSA_ILi2EEESB_SB_EEENS5_IJSB_NSA_ILi0EEESV_EEEEENS5_IJNS4_10UnderscoreESY_SY_EEEEENS4_13SM90_TMA_LOADENS4_14ComposedLayoutINS4_7SwizzleILi3ELi4ELi3EEENS4_18smem_ptr_flag_bitsILi32EEENSS_INS5_IJNSA_ILi8EEENSA_ILi32EEEEEENS5_IJS18_SB_EEEEEEEvNS4_8identityES11_S1C_vS1D_EENS_8epilogue10collective6detail29Sm90TmaWarpSpecializedAdapterINS1G_15DefaultEpilogueISI_SJ_SJ_NS1F_6thread17LinearCombinationISI_Li1EffLNS1K_9ScaleType4KindE0ELNS_15FloatRoundStyleE2ESI_EENS1_15EpilogueDefaultEEEEEvvEEEEvNT_6ParamsE:
        .type           _ZN7cutlass13device_kernelINS_4gemm6kernel13GemmUniversalIN4cute5tupleIJiiiiEEENS1_10collective13CollectiveMmaINS1_34MainloopSm90TmaGmmaWarpSpecializedILi4ENS5_IJNS4_1CILi1EEESB_SB_EEENS1_35KernelTmaWarpSpecializedCooperativeEEENS5_IJNSA_ILi128EEENSA_ILi64EEESG_EEENS_10tfloat32_tENS5_IJlSB_lEEESI_SJ_NS4_8TiledMMAINS4_8MMA_AtomIJNS4_4SM904GMMA29MMA_64x64x8_F32TF32TF32_SS_TNILNSN_7ScaleInE1ELSP_1EEEEEENS4_6LayoutINS5_IJNSA_ILi2EEESB_SB_EEENS5_IJSB_NSA_ILi0EEESV_EEEEENS5_IJNS4_10UnderscoreESY_SY_EEEEENS4_13SM90_TMA_LOADENS4_14ComposedLayoutINS4_7SwizzleILi3ELi4ELi3EEENS4_18smem_ptr_flag_bitsILi32EEENSS_INS5_IJNSA_ILi8EEENSA_ILi32EEEEEENS5_IJS18_SB_EEEEEEEvNS4_8identityES11_S1C_vS1D_EENS_8epilogue10collective6detail29Sm90TmaWarpSpecializedAdapterINS1G_15DefaultEpilogueISI_SJ_SJ_NS1F_6thread17LinearCombinationISI_Li1EffLNS1K_9ScaleType4KindE0ELNS_15FloatRoundStyleE2ESI_EENS1_15EpilogueDefaultEEEEEvvEEEEvNT_6ParamsE,@function
        .size           _ZN7cutlass13device_kernelINS_4gemm6kernel13GemmUniversalIN4cute5tupleIJiiiiEEENS1_10collective13CollectiveMmaINS1_34MainloopSm90TmaGmmaWarpSpecializedILi4ENS5_IJNS4_1CILi1EEESB_SB_EEENS1_35KernelTmaWarpSpecializedCooperativeEEENS5_IJNSA_ILi128EEENSA_ILi64EEESG_EEENS_10tfloat32_tENS5_IJlSB_lEEESI_SJ_NS4_8TiledMMAINS4_8MMA_AtomIJNS4_4SM904GMMA29MMA_64x64x8_F32TF32TF32_SS_TNILNSN_7ScaleInE1ELSP_1EEEEEENS4_6LayoutINS5_IJNSA_ILi2EEESB_SB_EEENS5_IJSB_NSA_ILi0EEESV_EEEEENS5_IJNS4_10UnderscoreESY_SY_EEEEENS4_13SM90_TMA_LOADENS4_14ComposedLayoutINS4_7SwizzleILi3ELi4ELi3EEENS4_18smem_ptr_flag_bitsILi32EEENSS_INS5_IJNSA_ILi8EEENSA_ILi32EEEEEENS5_IJS18_SB_EEEEEEEvNS4_8identityES11_S1C_vS1D_EENS_8epilogue10collective6detail29Sm90TmaWarpSpecializedAdapterINS1G_15DefaultEpilogueISI_SJ_SJ_NS1F_6thread17LinearCombinationISI_Li1EffLNS1K_9ScaleType4KindE0ELNS_15FloatRoundStyleE2ESI_EENS1_15EpilogueDefaultEEEEEvvEEEEvNT_6ParamsE,(.L_x_130 - _ZN7cutlass13device_kernelINS_4gemm6kernel13GemmUniversalIN4cute5tupleIJiiiiEEENS1_10collective13CollectiveMmaINS1_34MainloopSm90TmaGmmaWarpSpecializedILi4ENS5_IJNS4_1CILi1EEESB_SB_EEENS1_35KernelTmaWarpSpecializedCooperativeEEENS5_IJNSA_ILi128EEENSA_ILi64EEESG_EEENS_10tfloat32_tENS5_IJlSB_lEEESI_SJ_NS4_8TiledMMAINS4_8MMA_AtomIJNS4_4SM904GMMA29MMA_64x64x8_F32TF32TF32_SS_TNILNSN_7ScaleInE1ELSP_1EEEEEENS4_6LayoutINS5_IJNSA_ILi2EEESB_SB_EEENS5_IJSB_NSA_ILi0EEESV_EEEEENS5_IJNS4_10UnderscoreESY_SY_EEEEENS4_13SM90_TMA_LOADENS4_14ComposedLayoutINS4_7SwizzleILi3ELi4ELi3EEENS4_18smem_ptr_flag_bitsILi32EEENSS_INS5_IJNSA_ILi8EEENSA_ILi32EEEEEENS5_IJS18_SB_EEEEEEEvNS4_8identityES11_S1C_vS1D_EENS_8epilogue10collective6detail29Sm90TmaWarpSpecializedAdapterINS1G_15DefaultEpilogueISI_SJ_SJ_NS1F_6thread17LinearCombinationISI_Li1EffLNS1K_9ScaleType4KindE0ELNS_15FloatRoundStyleE2ESI_EENS1_15EpilogueDefaultEEEEEvvEEEEvNT_6ParamsE)
        .other          _ZN7cutlass13device_kernelINS_4gemm6kernel13GemmUniversalIN4cute5tupleIJiiiiEEENS1_10collective13CollectiveMmaINS1_34MainloopSm90TmaGmmaWarpSpecializedILi4ENS5_IJNS4_1CILi1EEESB_SB_EEENS1_35KernelTmaWarpSpecializedCooperativeEEENS5_IJNSA_ILi128EEENSA_ILi64EEESG_EEENS_10tfloat32_tENS5_IJlSB_lEEESI_SJ_NS4_8TiledMMAINS4_8MMA_AtomIJNS4_4SM904GMMA29MMA_64x64x8_F32TF32TF32_SS_TNILNSN_7ScaleInE1ELSP_1EEEEEENS4_6LayoutINS5_IJNSA_ILi2EEESB_SB_EEENS5_IJSB_NSA_ILi0EEESV_EEEEENS5_IJNS4_10UnderscoreESY_SY_EEEEENS4_13SM90_TMA_LOADENS4_14ComposedLayoutINS4_7SwizzleILi3ELi4ELi3EEENS4_18smem_ptr_flag_bitsILi32EEENSS_INS5_IJNSA_ILi8EEENSA_ILi32EEEEEENS5_IJS18_SB_EEEEEEEvNS4_8identityES11_S1C_vS1D_EENS_8epilogue10collective6detail29Sm90TmaWarpSpecializedAdapterINS1G_15DefaultEpilogueISI_SJ_SJ_NS1F_6thread17LinearCombinationISI_Li1EffLNS1K_9ScaleType4KindE0ELNS_15FloatRoundStyleE2ESI_EENS1_15EpilogueDefaultEEEEEvvEEEEvNT_6ParamsE,@"STO_CUDA_ENTRY STV_DEFAULT"
_ZN7cutlass13device_kernelINS_4gemm6kernel13GemmUniversalIN4cute5tupleIJiiiiEEENS1_10collective13CollectiveMmaINS1_34MainloopSm90TmaGmmaWarpSpecializedILi4ENS5_IJNS4_1CILi1EEESB_SB_EEENS1_35KernelTmaWarpSpecializedCooperativeEEENS5_IJNSA_ILi128EEENSA_ILi64EEESG_EEENS_10tfloat32_tENS5_IJlSB_lEEESI_SJ_NS4_8TiledMMAINS4_8MMA_AtomIJNS4_4SM904GMMA29MMA_64x64x8_F32TF32TF32_SS_TNILNSN_7ScaleInE1ELSP_1EEEEEENS4_6LayoutINS5_IJNSA_ILi2EEESB_SB_EEENS5_IJSB_NSA_ILi0EEESV_EEEEENS5_IJNS4_10UnderscoreESY_SY_EEEEENS4_13SM90_TMA_LOADENS4_14ComposedLayoutINS4_7SwizzleILi3ELi4ELi3EEENS4_18smem_ptr_flag_bitsILi32EEENSS_INS5_IJNSA_ILi8EEENSA_ILi32EEEEEENS5_IJS18_SB_EEEEEEEvNS4_8identityES11_S1C_vS1D_EENS_8epilogue10collective6detail29Sm90TmaWarpSpecializedAdapterINS1G_15DefaultEpilogueISI_SJ_SJ_NS1F_6thread17LinearCombinationISI_Li1EffLNS1K_9ScaleType4KindE0ELNS_15FloatRoundStyleE2ESI_EENS1_15EpilogueDefaultEEEEEvvEEEEvNT_6ParamsE:
[----:B------:R-:W0:Y:S01]  /*0000*/  LDC R1, c[0x0][0x28] ;  /* 0x00000a00ff017b82 */ /* 0x000e220000000800 */
[----:B------:R-:W1:Y:S01]  /*0010*/  S2R R4, SR_TID.X ;  /* 0x0000000000047919 */ /* 0x000e620000002100 */
[----:B------:R-:W-:Y:S01]  /*0020*/  ELECT P0, URZ, PT ;  /* 0x00000000003f782f */ /* 0x000fe20003800000 */
[----:B------:R-:W-:Y:S01]  /*0030*/  BSSY B0, `(.L_x_0) ;  /* 0x000000f000007945 */ /* 0x000fe20003800000 */
[--C-:B-1----:R-:W-:Y:S02]  /*0040*/  SHF.R.U32.HI R0, RZ, 0x5, R4.reuse ;  /* 0x00000005ff007819 */ /* 0x102fe40000011604 */
[----:B------:R-:W-:-:S03]  /*0050*/  SHF.R.U32.HI R14, RZ, 0x7, R4 ;  /* 0x00000007ff0e7819 */ /* 0x000fc60000011604 */
[----:B------:R-:W1:Y:S04]  /*0060*/  SHFL.IDX PT, R5, R0, RZ, 0x1f ;  /* 0x00001fff00057589 */ /* 0x000e6800000e0000 */
[----:B------:R2:W3:Y:S01]  /*0070*/  SHFL.IDX PT, R10, R14, RZ, 0x1f ;  /* 0x00001fff0e0a7589 */ /* 0x0004e200000e0000 */
[----:B-1----:R-:W-:-:S13]  /*0080*/  ISETP.NE.OR P0, PT, R5, RZ, !P0 ;  /* 0x000000ff0500720c */ /* 0x002fda0004705670 */
[----:B0-23--:R-:W-:Y:S05]  /*0090*/  @P0 BRA `(.L_x_1) ;  /* 0x0000000000200947 */ /* 0x00dfea0003800000 */
[----:B------:R-:W-:Y:S02]  /*00a0*/  ULDC.64 UR4, c[0x0][0x198] ;  /* 0x0000660000047ab9 */ /* 0x000fe40000000a00 */
[----:B------:R-:W-:Y:S02]  /*00b0*/  UIADD3 UR6, UP0, UR4, 0xf0, URZ ;  /* 0x000000f004067890 */ /* 0x000fe4000ff1e03f */
[----:B------:R-:W-:Y:S02]  /*00c0*/  UIADD3 UR4, UP1, UR4, 0x1f0, URZ ;  /* 0x000001f004047890 */ /* 0x000fe4000ff3e03f */
[----:B------:R-:W-:Y:S02]  /*00d0*/  UIADD3.X UR7, URZ, UR5, URZ, UP0, !UPT ;  /* 0x000000053f077290 */ /* 0x000fe400087fe43f */
[----:B------:R-:W-:-:S07]  /*00e0*/  UIADD3.X UR5, URZ, UR5, URZ, UP1, !UPT ;  /* 0x000000053f057290 */ /* 0x000fce0008ffe43f */
[----:B------:R0:W-:Y:S02]  /*00f0*/  UTMACCTL.PF [UR6] ;  /* 0x00000000060079b9 */ /* 0x0001e40008040000 */
[----:B------:R0:W-:Y:S02]  /*0100*/  UTMACCTL.PF [UR4] ;  /* 0x00000000040079b9 */ /* 0x0001e40008040000 */
[----:B0-----:R-:W-:Y:S01]  /*0110*/  NOP ;  /* 0x0000000000007918 */ /* 0x001fe20000000000 */
.L_x_1:
[----:B------:R-:W-:Y:S05]  /*0120*/  BSYNC B0 ;  /* 0x0000000000007941 */ /* 0x000fea0003800000 */
.L_x_0:
[----:B------:R-:W0:Y:S02]  /*0130*/  SHFL.IDX PT, R2, R0, RZ, 0x1f ;  /* 0x00001fff00027589 */ /* 0x000e2400000e0000 */
[----:B0-----:R-:W-:-:S13]  /*0140*/  ISETP.NE.AND P0, PT, R2, RZ, PT ;  /* 0x000000ff0200720c */ /* 0x001fda0003f05270 */
[----:B------:R-:W-:Y:S05]  /*0150*/  @P0 BRA `(.L_x_2) ;  /* 0x0000000000580947 */ /* 0x000fea0003800000 */
[----:B------:R-:W0:Y:S01]  /*0160*/  S2UR UR8, SR_CgaCtaId ;  /* 0x00000000000879c3 */ /* 0x000e220000008800 */
[----:B------:R-:W-:Y:S01]  /*0170*/  UMOV UR4, 0x400 ;  /* 0x0000040000047882 */ /* 0x000fe20000000000 */
[----:B------:R-:W-:Y:S01]  /*0180*/  UMOV UR5, 0x1 ;  /* 0x0000000100057882 */ /* 0x000fe20000000000 */
[----:B------:R-:W-:Y:S01]  /*0190*/  UMOV UR6, 0x100 ;  /* 0x0000010000067882 */ /* 0x000fe20000000000 */
[----:B------:R-:W-:Y:S01]  /*01a0*/  ELECT P0, URZ, PT ;  /* 0x00000000003f782f */ /* 0x000fe20003800000 */
[----:B------:R-:W-:-:S04]  /*01b0*/  UIADD3 UR6, -UR6, 0x100000, URZ ;  /* 0x0010000006067890 */ /* 0x000fc8000fffe13f */
[----:B------:R-:W-:Y:S02]  /*01c0*/  USHF.L.U32 UR7, UR6, 0xb, URZ ;  /* 0x0000000b06077899 */ /* 0x000fe4000800063f */
[----:B------:R-:W-:Y:S02]  /*01d0*/  USHF.L.U32 UR6, UR6, 0x1, URZ ;  /* 0x0000000106067899 */ /* 0x000fe4000800063f */
[----:B0-----:R-:W-:Y:S02]  /*01e0*/  ULEA UR8, UR8, UR4, 0x18 ;  /* 0x0000000408087291 */ /* 0x001fe4000f8ec03f */
[----:B------:R-:W-:-:S04]  /*01f0*/  UIADD3 UR4, -UR5, 0x100000, URZ ;  /* 0x0010000005047890 */ /* 0x000fc8000fffe13f */
[----:B------:R-:W-:Y:S02]  /*0200*/  USHF.L.U32 UR5, UR4, 0xb, URZ ;  /* 0x0000000b04057899 */ /* 0x000fe4000800063f */
[----:B------:R-:W-:Y:S01]  /*0210*/  USHF.L.U32 UR4, UR4, 0x1, URZ ;  /* 0x0000000104047899 */ /* 0x000fe2000800063f */
[----:B------:R-:W0:Y:S11]  /*0220*/  FENCE.VIEW.ASYNC.S ;  /* 0x00000000000073c6 */ /* 0x000e360000000000 */
[----:B0-----:R0:W1:Y:S01]  /*0230*/  SYNCS.EXCH.64 URZ, [UR8], UR4 ;  /* 0x00000004083f75b2 */ /* 0x0010620008000100 */
[----:B------:R0:W2:Y:S01]  /*0240*/  SYNCS.EXCH.64 URZ, [UR8+0x20], UR6 ;  /* 0x00002006083f75b2 */ /* 0x0000a20008000100 */
[----:B------:R0:W3:Y:S01]  /*0250*/  SYNCS.EXCH.64 URZ, [UR8+0x8], UR4 ;  /* 0x00000804083f75b2 */ /* 0x0000e20008000100 */
[----:B------:R0:W4:Y:S01]  /*0260*/  SYNCS.EXCH.64 URZ, [UR8+0x28], UR6 ;  /* 0x00002806083f75b2 */ /* 0x0001220008000100 */
[----:B------:R0:W0:Y:S01]  /*0270*/  SYNCS.EXCH.64 URZ, [UR8+0x10], UR4 ;  /* 0x00001004083f75b2 */ /* 0x0000220008000100 */
[----:B------:R0:W0:Y:S01]  /*0280*/  SYNCS.EXCH.64 URZ, [UR8+0x30], UR6 ;  /* 0x00003006083f75b2 */ /* 0x0000220008000100 */
[----:B------:R0:W0:Y:S01]  /*0290*/  SYNCS.EXCH.64 URZ, [UR8+0x18], UR4 ;  /* 0x00001804083f75b2 */ /* 0x0000220008000100 */
[----:B------:R0:W0:Y:S01]  /*02a0*/  SYNCS.EXCH.64 URZ, [UR8+0x38], UR6 ;  /* 0x00003806083f75b2 */ /* 0x0000220008000100 */
[----:B------:R-:W-:Y:S01]  /*02b0*/  NOP ;  /* 0x0000000000007918 */ /* 0x000fe20000000000 */
.L_x_2:
[----:B------:R-:W5:Y:S01]  /*02c0*/  SHFL.IDX PT, R0, R0, RZ, 0x1f ;  /* 0x00001fff00007589 */ /* 0x000f6200000e0000 */
[----:B------:R-:W-:Y:S01]  /*02d0*/  ELECT P0, URZ, PT ;  /* 0x00000000003f782f */ /* 0x000fe20003800000 */
[----:B------:R-:W1:Y:S01]  /*02e0*/  LDC R2, c[0x0][0x65c] ;  /* 0x00019700ff027b82 */ /* 0x000e620000000800 */
[----:B0-----:R-:W-:Y:S01]  /*02f0*/  UMOV UR4, 0x20 ;  /* 0x0000002000047882 */ /* 0x001fe20000000000 */
[----:B------:R-:W0:Y:S01]  /*0300*/  S2R R3, SR_CTAID.Y ;  /* 0x0000000000037919 */ /* 0x000e220000002600 */
[----:B------:R-:W-:Y:S01]  /*0310*/  NOP ;  /* 0x0000000000007918 */ /* 0x000fe20000000000 */
[----:B------:R-:W-:Y:S01]  /*0320*/  ISETP.NE.AND P2, PT, R10, RZ, PT ;  /* 0x000000ff0a00720c */ /* 0x000fe20003f45270 */
[----:B------:R-:W-:Y:S01]  /*0330*/  NOP ;  /* 0x0000000000007918 */ /* 0x000fe20000000000 */
[----:B------:R-:W2:Y:S01]  /*0340*/  S2R R6, SR_CTAID.X ;  /* 0x0000000000067919 */ /* 0x000ea20000002500 */
[----:B------:R-:W-:Y:S01]  /*0350*/  IMAD.MOV.U32 R7, RZ, RZ, RZ ;  /* 0x000000ffff077224 */ /* 0x000fe200078e00ff */
[----:B-----5:R-:W-:-:S02]  /*0360*/  ISETP.NE.OR P0, PT, R0, RZ, !P0 ;  /* 0x000000ff0000720c */ /* 0x020fc40004705670 */
[----:B-1----:R-:W-:-:S04]  /*0370*/  ISETP.NE.AND P3, PT, R2, 0x1, PT ;  /* 0x000000010200780c */ /* 0x002fc80003f65270 */
[----:B------:R-:W-:Y:S02]  /*0380*/  P2R R0, PR, RZ, 0x8 ;  /* 0x00000008ff007803 */ /* 0x000fe40000000000 */
[----:B------:R-:W-:-:S04]  /*0390*/  SHF.R.S32.HI R0, RZ, 0x1f, R5 ;  /* 0x0000001fff007819 */ /* 0x000fc80000011405 */
[----:B------:R-:W-:Y:S01]  /*03a0*/  LEA.HI R0, R0, R5, RZ, 0x2 ;  /* 0x0000000500007211 */ /* 0x000fe200078f10ff */
[----:B------:R-:W-:Y:S01]  /*03b0*/  VOTEU.ALL UP0, P0 ;  /* 0x00000000003f7886 */ /* 0x000fe20000000000 */
[----:B------:R-:W-:Y:S01]  /*03c0*/  VOTEU.ALL UP1, P0 ;  /* 0x00000000003f7886 */ /* 0x000fe20000020000 */
[----:B------:R-:W2:Y:S01]  /*03d0*/  @P3 LDC R17, c[0x0][0x10] ;  /* 0x00000400ff113b82 */ /* 0x000ea20000000800 */
[----:B------:R-:W-:Y:S01]  /*03e0*/  LOP3.LUT R0, R0, 0xfffffffc, RZ, 0xc0, !PT ;  /* 0xfffffffc00007812 */ /* 0x000fe200078ec0ff */
[----:B0-----:R-:W-:Y:S01]  /*03f0*/  @P3 IMAD.MOV.U32 R8, RZ, RZ, R3 ;  /* 0x000000ffff083224 */ /* 0x001fe200078e0003 */
[----:B------:R-:W-:Y:S01]  /*0400*/  @!UP0 UMOV UR6, 0x400 ;  /* 0x0000040000068882 */ /* 0x000fe20000000000 */
[----:B------:R-:W-:-:S04]  /*0410*/  @!UP0 UIADD3 UR4, -UR4, 0x100000, URZ ;  /* 0x0010000004048890 */ /* 0x000fc8000fffe13f */
[----:B------:R-:W-:Y:S02]  /*0420*/  @!UP0 USHF.L.U32 UR5, UR4, 0xb, URZ ;  /* 0x0000000b04058899 */ /* 0x000fe4000800063f */
[----:B------:R-:W-:Y:S01]  /*0430*/  @!UP0 USHF.L.U32 UR4, UR4, 0x1, URZ ;  /* 0x0000000104048899 */ /* 0x000fe2000800063f */
[----:B------:R-:W-:Y:S02]  /*0440*/  @P3 IMAD.MOV.U32 R9, RZ, RZ, RZ ;  /* 0x000000ffff093224 */ /* 0x000fe400078e00ff */
[----:B------:R-:W-:Y:S01]  /*0450*/  IMAD.IADD R0, R5, 0x1, -R0 ;  /* 0x0000000105007824 */ /* 0x000fe200078e0a00 */
[----:B------:R-:W0:Y:S01]  /*0460*/  @!UP0 S2UR UR7, SR_CgaCtaId ;  /* 0x00000000000789c3 */ /* 0x000e220000008800 */
[----:B------:R-:W-:-:S03]  /*0470*/  @P3 IMAD.MOV.U32 R5, RZ, RZ, RZ ;  /* 0x000000ffff053224 */ /* 0x000fc600078e00ff */
[----:B------:R-:W-:-:S04]  /*0480*/  ISETP.NE.AND P1, PT, R0, 0x3, PT ;  /* 0x000000030000780c */ /* 0x000fc80003f25270 */
[----:B------:R-:W1:Y:S01]  /*0490*/  @!P3 LDC R11, c[0x0][0xc] ;  /* 0x00000300ff0bbb82 */ /* 0x000e620000000800 */
[----:B--2---:R-:W-:-:S04]  /*04a0*/  @P3 IMAD.WIDE.U32 R16, R6, R17, R8 ;  /* 0x0000001106103225 */ /* 0x004fc800078e0008 */
[----:B------:R-:W-:Y:S01]  /*04b0*/  @P3 IMAD.IADD R17, R17, 0x1, R5 ;  /* 0x0000000111113824 */ /* 0x000fe200078e0205 */
[----:B------:R-:W-:Y:S01]  /*04c0*/  LOP3.LUT R5, R4, 0x7f, RZ, 0xc0, !PT ;  /* 0x0000007f04057812 */ /* 0x000fe200078ec0ff */
[----:B0-----:R-:W-:Y:S01]  /*04d0*/  @!UP0 ULEA UR8, UR7, UR6, 0x18 ;  /* 0x0000000607088291 */ /* 0x001fe2000f8ec03f */
[----:B------:R-:W-:Y:S02]  /*04e0*/  VOTEU.ALL UP0, P0 ;  /* 0x00000000003f7886 */ /* 0x000fe40000000000 */
[----:B------:R-:W-:Y:S01]  /*04f0*/  ULDC UR6, c[0x0][0xc] ;  /* 0x0000030000067ab9 */ /* 0x000fe20000000800 */
[----:B------:R-:W-:Y:S01]  /*0500*/  ISETP.EQ.OR P0, PT, R0, RZ, !P1 ;  /* 0x000000ff0000720c */ /* 0x000fe20004f02670 */
[----:B------:R-:W-:-:S03]  /*0510*/  ULDC UR7, c[0x0][0x10] ;  /* 0x0000040000077ab9 */ /* 0x000fc60000000800 */
[C---:B------:R-:W-:Y:S01]  /*0520*/  ISETP.EQ.AND P0, PT, R10.reuse, RZ, P0 ;  /* 0x000000ff0a00720c */ /* 0x040fe20000702270 */
[----:B------:R-:W-:Y:S02]  /*0530*/  VIADD R10, R10, 0xffffffff ;  /* 0xffffffff0a0a7836 */ /* 0x000fe40000000000 */
[----:B-1----:R-:W-:Y:S01]  /*0540*/  @!P3 IMAD.WIDE.U32 R8, R11, R3, R6 ;  /* 0x000000030b08b225 */ /* 0x002fe200078e0006 */
[----:B------:R-:W0:Y:S02]  /*0550*/  FENCE.VIEW.ASYNC.S ;  /* 0x00000000000073c6 */ /* 0x000e240000000000 */
[----:B0-----:R-:W3:Y:S01]  /*0560*/  @!UP0 SYNCS.EXCH.64 URZ, [UR8+0x50], UR4 ;  /* 0x00005004083f85b2 */ /* 0x001ee20008000100 */
[----:B------:R-:W-:Y:S02]  /*0570*/  SEL R18, RZ, 0x1, !P0 ;  /* 0x00000001ff127807 */ /* 0x000fe40004000000 */
[----:B------:R-:W-:Y:S01]  /*0580*/  ISETP.GE.U32.AND P1, PT, R10, 0x2, PT ;  /* 0x000000020a00780c */ /* 0x000fe20003f26070 */
[----:B------:R-:W-:-:S02]  /*0590*/  @!P3 IMAD.MOV.U32 R16, RZ, RZ, R8 ;  /* 0x000000ffff10b224 */ /* 0x000fc400078e0008 */
[----:B------:R-:W-:Y:S01]  /*05a0*/  @!P3 IMAD.MOV.U32 R17, RZ, RZ, R9 ;  /* 0x000000ffff11b224 */ /* 0x000fe200078e0009 */
[----:B------:R-:W-:Y:S01]  /*05b0*/  SEL R18, R18, 0x2, P1 ;  /* 0x0000000212127807 */ /* 0x000fe20000800000 */
[----:B------:R0:W3:Y:S01]  /*05c0*/  @!UP1 SYNCS.EXCH.64 URZ, [UR8+0x58], UR4 ;  /* 0x00005804083f95b2 */ /* 0x0000e20008000100 */
[----:B------:R-:W-:Y:S01]  /*05d0*/  NOP ;  /* 0x0000000000007918 */ /* 0x000fe20000000000 */
[----:B0-----:R-:W-:-:S03]  /*05e0*/  UIMAD.WIDE.U32 UR4, UR6, UR7, URZ ;  /* 0x00000007060472a5 */ /* 0x001fc6000f8e003f */
[----:B------:R-:W-:Y:S02]  /*05f0*/  ULDC UR6, c[0x0][0x14] ;  /* 0x0000050000067ab9 */ /* 0x000fe40000000800 */
[----:B------:R-:W-:Y:S02]  /*0600*/  UIMAD.WIDE.U32 UR38, UR4, UR6, URZ ;  /* 0x00000006042672a5 */ /* 0x000fe4000f8e003f */
[----:B------:R-:W-:-:S04]  /*0610*/  UIMAD UR41, UR5, UR6, URZ ;  /* 0x00000006052972a4 */ /* 0x000fc8000f8e023f */
[----:B------:R-:W-:Y:S01]  /*0620*/  UIADD3 UR41, UR39, UR41, URZ ;  /* 0x0000002927297290 */ /* 0x000fe2000fffe03f */
[----:B---34-:R-:W-:Y:S06]  /*0630*/  BAR.SYNC.DEFER_BLOCKING 0x0 ;  /* 0x0000000000007b1d */ /* 0x018fec0000010000 */
[----:B------:R-:W-:Y:S05]  /*0640*/  @!P2 BRA `(.L_x_3) ;  /* 0x0000004000e0a947 */ /* 0x000fea0003800000 */
[----:B------:R-:W-:-:S13]  /*0650*/  ISETP.GT.U32.AND P0, PT, R10, 0x1, PT ;  /* 0x000000010a00780c */ /* 0x000fda0003f04070 */
[----:B------:R-:W-:Y:S05]  /*0660*/  @P0 EXIT ;  /* 0x000000000000094d */ /* 0x000fea0003800000 */
[----:B------:R-:W-:Y:S01]  /*0670*/  ULDC.64 UR4, c[0x0][0x650] ;  /* 0x0001940000047ab9 */ /* 0x000fe20000000a00 */
[----:B------:R-:W-:Y:S01]  /*0680*/  PRMT R0, RZ, 0x7610, R0 ;  /* 0x00007610ff007816 */ /* 0x000fe20000000000 */
[----:B------:R-:W-:Y:S01]  /*0690*/  IMAD.MOV.U32 R69, RZ, RZ, -0x1 ;  /* 0xffffffffff457424 */ /* 0x000fe200078e00ff */
[----:B------:R-:W-:Y:S01]  /*06a0*/  ISETP.GE.U32.AND P0, PT, R16, UR4, PT ;  /* 0x0000000410007c0c */ /* 0x000fe2000bf06070 */
[----:B------:R-:W-:Y:S02]  /*06b0*/  IMAD.MOV.U32 R68, RZ, RZ, -0x1 ;  /* 0xffffffffff447424 */ /* 0x000fe400078e00ff */
[----:B------:R-:W-:Y:S01]  /*06c0*/  IMAD.MOV.U32 R67, RZ, RZ, -0x1 ;  /* 0xffffffffff437424 */ /* 0x000fe200078e00ff */
[----:B------:R-:W-:-:S13]  /*06d0*/  ISETP.GE.U32.AND.EX P0, PT, R17, UR5, PT, P0 ;  /* 0x0000000511007c0c */ /* 0x000fda000bf06100 */
[----:B------:R-:W-:Y:S05]  /*06e0*/  @P0 BRA `(.L_x_4) ;  /* 0x0000000400540947 */ /* 0x000fea0003800000 */
[----:B------:R-:W0:Y:S01]  /*06f0*/  LDC.64 R20, c[0x0][0x628] ;  /* 0x00018a00ff147b82 */ /* 0x000e220000000a00 */
[----:B------:R-:W-:Y:S02]  /*0700*/  IMAD.MOV.U32 R8, RZ, RZ, R16 ;  /* 0x000000ffff087224 */ /* 0x000fe400078e0010 */
[----:B------:R-:W-:-:S05]  /*0710*/  IMAD.MOV.U32 R9, RZ, RZ, R17 ;  /* 0x000000ffff097224 */ /* 0x000fca00078e0011 */
[----:B------:R-:W1:Y:S08]  /*0720*/  LDC R0, c[0x0][0x630] ;  /* 0x00018c00ff007b82 */ /* 0x000e700000000800 */
[----:B------:R-:W2:Y:S01]  /*0730*/  LDC.64 R22, c[0x0][0x620] ;  /* 0x00018800ff167b82 */ /* 0x000ea20000000a00 */
[----:B0-----:R-:W-:-:S04]  /*0740*/  ISETP.NE.U32.AND P0, PT, R20, RZ, PT ;  /* 0x000000ff1400720c */ /* 0x001fc80003f05070 */
[----:B------:R-:W-:-:S13]  /*0750*/  ISETP.NE.AND.EX P0, PT, R21, RZ, PT, P0 ;  /* 0x000000ff1500720c */ /* 0x000fda0003f05300 */
[----:B-12---:R-:W-:Y:S05]  /*0760*/  @!P0 BRA `(.L_x_5) ;  /* 0x0000000000288947 */ /* 0x006fea0003800000 */
[----:B------:R-:W0:Y:S02]  /*0770*/  LDC R13, c[0x0][0x634] ;  /* 0x00018d00ff0d7b82 */ /* 0x000e240000000800 */
[----:B0-----:R-:W-:-:S05]  /*0780*/  IADD3 R13, P0, R16, R13, RZ ;  /* 0x0000000d100d7210 */ /* 0x001fca0007f1e0ff */
[----:B------:R-:W-:-:S04]  /*0790*/  IMAD.X R15, RZ, RZ, R17, P0 ;  /* 0x000000ffff0f7224 */ /* 0x000fc800000e0611 */
[----:B------:R-:W-:-:S04]  /*07a0*/  IMAD.WIDE.U32 R8, R15, R20, RZ ;  /* 0x000000140f087225 */ /* 0x000fc800078e00ff */
[----:B------:R-:W-:-:S04]  /*07b0*/  IMAD.WIDE.U32 R10, P0, R13, R21, R8 ;  /* 0x000000150d0a7225 */ /* 0x000fc80007800008 */
[----:B------:R-:W-:-:S04]  /*07c0*/  IMAD.WIDE.U32 R8, R13, R20, RZ ;  /* 0x000000140d087225 */ /* 0x000fc800078e00ff */
[----:B------:R-:W-:Y:S01]  /*07d0*/  IMAD.X R13, RZ, RZ, RZ, P0 ;  /* 0x000000ffff0d7224 */ /* 0x000fe200000e06ff */
[----:B------:R-:W-:Y:S01]  /*07e0*/  IADD3 RZ, P0, R9, R10, RZ ;  /* 0x0000000a09ff7210 */ /* 0x000fe20007f1e0ff */
[----:B------:R-:W-:-:S04]  /*07f0*/  IMAD.MOV.U32 R12, RZ, RZ, R11 ;  /* 0x000000ffff0c7224 */ /* 0x000fc800078e000b */
[----:B------:R-:W-:-:S08]  /*0800*/  IMAD.WIDE.U32.X R8, R15, R21, R12, P0 ;  /* 0x000000150f087225 */ /* 0x000fd000000e040c */
.L_x_5:
[-CC-:B------:R-:W-:Y:S01]  /*0810*/  SHF.R.U64 R67, R8, R0.reuse, R9.reuse ;  /* 0x0000000008437219 */ /* 0x180fe20000001209 */
[----:B------:R-:W0:Y:S01]  /*0820*/  LDC R12, c[0x0][0x618] ;  /* 0x00018600ff0c7b82 */ /* 0x000e220000000800 */
[----:B------:R-:W-:Y:S01]  /*0830*/  SHF.R.U32.HI R7, RZ, R0, R9 ;  /* 0x00000000ff077219 */ /* 0x000fe20000011609 */
[----:B------:R-:W-:Y:S01]  /*0840*/  ULDC UR4, c[0x0][0x150] ;  /* 0x0000540000047ab9 */ /* 0x000fe20000000800 */
[----:B------:R-:W-:Y:S02]  /*0850*/  IADD3 R11, P0, RZ, -R67, RZ ;  /* 0x80000043ff0b7210 */ /* 0x000fe40007f1e0ff */
[----:B------:R-:W-:-:S03]  /*0860*/  I2FP.F32.U32 R0, R6 ;  /* 0x0000000600007245 */ /* 0x000fc60000201000 */
[----:B------:R-:W1:Y:S01]  /*0870*/  LDC.64 R30, c[0x0][0x640] ;  /* 0x00019000ff1e7b82 */ /* 0x000e620000000a00 */
[----:B------:R-:W-:Y:S02]  /*0880*/  IMAD.X R13, RZ, RZ, ~R7, P0 ;  /* 0x000000ffff0d7224 */ /* 0x000fe400000e0e07 */
[----:B------:R-:W-:Y:S01]  /*0890*/  FMUL R0, R0, UR4 ;  /* 0x0000000400007c20 */ /* 0x000fe20008400000 */
[----:B------:R-:W-:Y:S01]  /*08a0*/  IMAD.WIDE.U32 R8, R11, R22, R16 ;  /* 0x000000160b087225 */ /* 0x000fe200078e0010 */
[----:B------:R-:W-:-:S03]  /*08b0*/  ULDC UR4, c[0x0][0x154] ;  /* 0x0000550000047ab9 */ /* 0x000fc60000000800 */
[----:B------:R-:W-:Y:S01]  /*08c0*/  IMAD R10, R13, R22, RZ ;  /* 0x000000160d0a7224 */ /* 0x000fe200078e02ff */
[----:B------:R-:W2:Y:S01]  /*08d0*/  LDC R7, c[0x0][0x144] ;  /* 0x00005100ff077b82 */ /* 0x000ea20000000800 */
[----:B------:R-:W3:Y:S02]  /*08e0*/  F2I.U32.TRUNC.NTZ R0, R0 ;  /* 0x0000000000007305 */ /* 0x000ee4000020f000 */
[----:B------:R-:W-:-:S04]  /*08f0*/  IMAD R11, R11, R23, R10 ;  /* 0x000000170b0b7224 */ /* 0x000fc800078e020a */
[----:B------:R-:W-:Y:S01]  /*0900*/  IMAD.IADD R9, R9, 0x1, R11 ;  /* 0x0000000109097824 */ /* 0x000fe200078e020b */
[----:B------:R-:W4:Y:S01]  /*0910*/  LDC R24, c[0x0][0x608] ;  /* 0x00018200ff187b82 */ /* 0x000f220000000800 */
[----:B------:R-:W-:-:S03]  /*0920*/  IMAD.MOV.U32 R11, RZ, RZ, -0x1 ;  /* 0xffffffffff0b7424 */ /* 0x000fc600078e00ff */
[-CC-:B0-----:R-:W-:Y:S02]  /*0930*/  SHF.R.U64 R22, R8, R12.reuse, R9.reuse ;  /* 0x0000000c08167219 */ /* 0x181fe40000001209 */
[----:B------:R-:W-:Y:S02]  /*0940*/  I2FP.F32.U32 R8, R3 ;  /* 0x0000000300087245 */ /* 0x000fe40000201000 */
[----:B------:R-:W0:Y:S01]  /*0950*/  LDC R28, c[0x0][0x658] ;  /* 0x00019600ff1c7b82 */ /* 0x000e220000000800 */
[----:B-1----:R-:W-:Y:S01]  /*0960*/  ISETP.NE.U32.AND P0, PT, R30, RZ, PT ;  /* 0x000000ff1e00720c */ /* 0x002fe20003f05070 */
[----:B---3--:R-:W-:Y:S02]  /*0970*/  IMAD.MOV R10, RZ, RZ, -R0 ;  /* 0x000000ffff0a7224 */ /* 0x008fe400078e0a00 */
[----:B------:R-:W-:Y:S01]  /*0980*/  FMUL R8, R8, UR4 ;  /* 0x0000000408087c20 */ /* 0x000fe20008400000 */
[----:B------:R-:W-:Y:S02]  /*0990*/  SHF.R.U32.HI R9, RZ, R12, R9 ;  /* 0x0000000cff097219 */ /* 0x000fe40000011609 */
[----:B------:R-:W-:Y:S01]  /*09a0*/  ISETP.NE.AND.EX P0, PT, R31, RZ, PT, P0 ;  /* 0x000000ff1f00720c */ /* 0x000fe20003f05300 */
[----:B------:R1:W3:Y:S01]  /*09b0*/  F2I.U32.TRUNC.NTZ R15, R8 ;  /* 0x00000008000f7305 */ /* 0x0002e2000020f000 */
[----:B------:R-:W1:Y:S01]  /*09c0*/  LDC R20, c[0x0][0x148] ;  /* 0x00005200ff147b82 */ /* 0x000e620000000800 */
[----:B--2---:R-:W-:-:S07]  /*09d0*/  IMAD R0, R7, R10, R6 ;  /* 0x0000000a07007224 */ /* 0x004fce00078e0206 */
[----:B------:R-:W2:Y:S01]  /*09e0*/  LDC R26, c[0x0][0x600] ;  /* 0x00018000ff1a7b82 */ /* 0x000ea20000000800 */
[-CC-:B----4-:R-:W-:Y:S02]  /*09f0*/  SHF.R.U64 R32, R22, R24.reuse, R9.reuse ;  /* 0x0000001816207219 */ /* 0x190fe40000001209 */
[----:B------:R-:W-:Y:S01]  /*0a00*/  SHF.R.U32.HI R7, RZ, R24, R9 ;  /* 0x00000018ff077219 */ /* 0x000fe20000011609 */
[----:B------:R-:W-:-:S04]  /*0a10*/  IMAD.MOV.U32 R9, RZ, RZ, 0x1 ;  /* 0x00000001ff097424 */ /* 0x000fc800078e00ff */
[----:B------:R-:W4:Y:S01]  /*0a20*/  LDC R21, c[0x0][0x648] ;  /* 0x00019200ff157b82 */ /* 0x000f220000000800 */
[-C--:B0-----:R-:W-:Y:S02]  /*0a30*/  SHF.L.U32 R6, R11, R28.reuse, RZ ;  /* 0x0000001c0b067219 */ /* 0x081fe400000006ff */
[--C-:B------:R-:W-:Y:S02]  /*0a40*/  SHF.R.U64 R24, R32, R28, R7.reuse ;  /* 0x0000001c20187219 */ /* 0x100fe40000001207 */
[----:B------:R-:W-:Y:S02]  /*0a50*/  LOP3.LUT R13, RZ, R6, RZ, 0x33, !PT ;  /* 0x00000006ff0d7212 */ /* 0x000fe400078e33ff */
[-C--:B------:R-:W-:Y:S01]  /*0a60*/  SHF.R.U32.HI R7, RZ, R28.reuse, R7 ;  /* 0x0000001cff077219 */ /* 0x080fe20000011607 */
[----:B------:R-:W0:Y:S01]  /*0a70*/  LDC R23, c[0x0][0x638] ;  /* 0x00018e00ff177b82 */ /* 0x000e220000000800 */
[----:B------:R-:W-:Y:S01]  /*0a80*/  SHF.L.U32 R12, R9, R28, RZ ;  /* 0x0000001c090c7219 */ /* 0x000fe200000006ff */
[----:B------:R-:W-:-:S06]  /*0a90*/  IMAD.MOV.U32 R6, RZ, RZ, R24 ;  /* 0x000000ffff067224 */ /* 0x000fcc00078e0018 */
[----:B------:R-:W0:Y:S01]  /*0aa0*/  LDC R69, c[0x0][0x610] ;  /* 0x00018400ff457b82 */ /* 0x000e220000000800 */
[----:B-1-3--:R-:W-:Y:S05]  /*0ab0*/  @!P0 BRA `(.L_x_6) ;  /* 0x0000000000288947 */ /* 0x00afea0003800000 */
[----:B------:R-:W1:Y:S02]  /*0ac0*/  LDC R11, c[0x0][0x64c] ;  /* 0x00019300ff0b7b82 */ /* 0x000e640000000800 */
[----:B-1----:R-:W-:-:S05]  /*0ad0*/  IADD3 R11, P0, R24, R11, RZ ;  /* 0x0000000b180b7210 */ /* 0x002fca0007f1e0ff */
        /* <DEDUP_REMOVED lines=8> */
.L_x_6:
[----:B----4-:R-:W-:Y:S01]  /*0b60*/  SHF.R.U64 R6, R6, R21, R7 ;  /* 0x0000001506067219 */ /* 0x010fe20000001207 */
[----:B--2---:R-:W-:Y:S01]  /*0b70*/  VIADD R7, R26, 0xffffffff ;  /* 0xffffffff1a077836 */ /* 0x004fe20000000000 */
[----:B------:R-:W-:Y:S01]  /*0b80*/  LOP3.LUT R13, R32, R13, RZ, 0xc0, !PT ;  /* 0x0000000d200d7212 */ /* 0x000fe200078ec0ff */
[----:B------:R-:W-:Y:S02]  /*0b90*/  IMAD.MOV R15, RZ, RZ, -R15 ;  /* 0x000000ffff0f7224 */ /* 0x000fe400078e0a0f */
[----:B------:R-:W-:Y:S02]  /*0ba0*/  IMAD.MOV R8, RZ, RZ, -R6 ;  /* 0x000000ffff087224 */ /* 0x000fe400078e0a06 */
[----:B------:R-:W-:Y:S01]  /*0bb0*/  IMAD R13, R12, R6, R13 ;  /* 0x000000060c0d7224 */ /* 0x000fe200078e020d */
[----:B------:R-:W-:Y:S01]  /*0bc0*/  LOP3.LUT R6, R22, R7, RZ, 0xc0, !PT ;  /* 0x0000000716067212 */ /* 0x000fe200078ec0ff */
[----:B------:R-:W-:Y:S02]  /*0bd0*/  @P3 IMAD R0, R20, R15, R3 ;  /* 0x0000000f14003224 */ /* 0x000fe400078e0203 */
[----:B0-----:R-:W-:-:S02]  /*0be0*/  IMAD R3, R8, R23, R24 ;  /* 0x0000001708037224 */ /* 0x001fc400078e0218 */
[----:B------:R-:W-:Y:S02]  /*0bf0*/  IMAD R69, R13, R69, R0 ;  /* 0x000000450d457224 */ /* 0x000fe400078e0200 */
[----:B------:R-:W-:Y:S02]  /*0c00*/  IMAD R6, R3, R26, R6 ;  /* 0x0000001a03067224 */ /* 0x000fe400078e0206 */
[----:B------:R-:W-:-:S03]  /*0c10*/  IMAD.MOV.U32 R0, RZ, RZ, 0x1 ;  /* 0x00000001ff007424 */ /* 0x000fc600078e00ff */
[----:B------:R-:W-:Y:S02]  /*0c20*/  SEL R68, R6, R69, !P3 ;  /* 0x0000004506447207 */ /* 0x000fe40005800000 */
[----:B------:R-:W-:-:S07]  /*0c30*/  SEL R69, R69, R6, !P3 ;  /* 0x0000000645457207 */ /* 0x000fce0005800000 */
.L_x_4:
[----:B------:R-:W-:-:S08]  /*0c40*/  NOP ;  /* 0x0000000000007918 */ /* 0x000fd00000000000 */
[----:B------:R-:W0:Y:S02]  /*0c50*/  USETMAXREG.TRY_ALLOC.CTAPOOL UP0, 0xe8 ;  /* 0x000000e8000079c8 */ /* 0x000e240008000600 */
[----:B0-----:R-:W-:-:S13]  /*0c60*/  PLOP3.LUT P0, PT, PT, PT, UP0, 0x80, 0x0 ;  /* 0x000000000000781c */ /* 0x001fda0003f0f008 */
[----:B------:R-:W-:Y:S05]  /*0c70*/  @!P0 BRA `(.L_x_4) ;  /* 0xfffffffc00f08947 */ /* 0x000fea000383ffff */
[----:B------:R-:W-:Y:S01]  /*0c80*/  ULDC.64 UR4, c[0x0][0x598] ;  /* 0x0001660000047ab9 */ /* 0x000fe20000000a00 */
[----:B------:R-:W-:Y:S01]  /*0c90*/  ULDC.64 UR36, c[0x0][0x208] ;  /* 0x0000820000247ab9 */ /* 0x000fe20000000a00 */
[----:B------:R-:W-:-:S04]  /*0ca0*/  ISETP.NE.U32.AND P0, PT, RZ, UR4, PT ;  /* 0x00000004ff007c0c */ /* 0x000fc8000bf05070 */
[----:B------:R-:W-:-:S13]  /*0cb0*/  ISETP.NE.AND.EX P0, PT, RZ, UR5, PT, P0 ;  /* 0x00000005ff007c0c */ /* 0x000fda000bf05300 */
[----:B------:R-:W-:Y:S05]  /*0cc0*/  @!P0 BRA `(.L_x_7) ;  /* 0x00000000001c8947 */ /* 0x000fea0003800000 */
[----:B------:R-:W0:Y:S02]  /*0cd0*/  LDC.64 R6, c[0x0][0x598] ;  /* 0x00016600ff067b82 */ /* 0x000e240000000a00 */
[----:B0-----:R-:W2:Y:S02]  /*0ce0*/  LDG.E.64 R6, desc[UR36][R6.64] ;  /* 0x0000002406067981 */ /* 0x001ea4000c1e1b00 */
[----:B--2---:R-:W-:-:S04]  /*0cf0*/  ISETP.NE.U32.AND P0, PT, R6, RZ, PT ;  /* 0x000000ff0600720c */ /* 0x004fc80003f05070 */
[----:B------:R-:W-:-:S13]  /*0d00*/  ISETP.NE.AND.EX P0, PT, R7, RZ, PT, P0 ;  /* 0x000000ff0700720c */ /* 0x000fda0003f05300 */
[----:B------:R-:W-:Y:S05]  /*0d10*/  @!P0 BRA `(.L_x_7) ;  /* 0x0000000000088947 */ /* 0x000fea0003800000 */
[----:B------:R0:W5:Y:S01]  /*0d20*/  LD.E R19, desc[UR36][R6.64] ;  /* 0x0000002406137980 */ /* 0x000162000c101900 */
[----:B------:R-:W-:Y:S05]  /*0d30*/  BRA `(.L_x_8) ;  /* 0x0000000000247947 */ /* 0x000fea0003800000 */
.L_x_7:
[----:B------:R-:W-:Y:S02]  /*0d40*/  ULDC.64 UR4, c[0x0][0x588] ;  /* 0x0001620000047ab9 */ /* 0x000fe40000000a00 */
[----:B------:R-:W-:-:S04]  /*0d50*/  ISETP.NE.U32.AND P0, PT, RZ, UR4, PT ;  /* 0x00000004ff007c0c */ /* 0x000fc8000bf05070 */
[----:B------:R-:W-:-:S13]  /*0d60*/  ISETP.NE.AND.EX P0, PT, RZ, UR5, PT, P0 ;  /* 0x00000005ff007c0c */ /* 0x000fda000bf05300 */
[----:B------:R-:W-:Y:S05]  /*0d70*/  @!P0 BRA `(.L_x_9) ;  /* 0x00000000000c8947 */ /* 0x000fea0003800000 */
[----:B------:R-:W0:Y:S02]  /*0d80*/  LDC.64 R6, c[0x0][0x588] ;  /* 0x00016200ff067b82 */ /* 0x000e240000000a00 */
[----:B0-----:R1:W5:Y:S01]  /*0d90*/  LDG.E R19, desc[UR36][R6.64] ;  /* 0x0000002406137981 */ /* 0x001362000c1e1900 */
[----:B------:R-:W-:Y:S05]  /*0da0*/  BRA `(.L_x_8) ;  /* 0x0000000000087947 */ /* 0x000fea0003800000 */
.L_x_9:
[----:B------:R-:W-:Y:S02]  /*0db0*/  ULDC UR4, c[0x0][0x580] ;  /* 0x0001600000047ab9 */ /* 0x000fe40000000800 */
[----:B------:R-:W-:-:S07]  /*0dc0*/  IMAD.U32 R19, RZ, RZ, UR4 ;  /* 0x00000004ff137e24 */ /* 0x000fce000f8e00ff */
.L_x_8:
[----:B------:R-:W-:Y:S02]  /*0dd0*/  ULDC.64 UR4, c[0x0][0x5a0] ;  /* 0x0001680000047ab9 */ /* 0x000fe40000000a00 */
[----:B------:R-:W-:-:S04]  /*0de0*/  ISETP.NE.U32.AND P0, PT, RZ, UR4, PT ;  /* 0x00000004ff007c0c */ /* 0x000fc8000bf05070 */
[----:B------:R-:W-:-:S13]  /*0df0*/  ISETP.NE.AND.EX P0, PT, RZ, UR5, PT, P0 ;  /* 0x00000005ff007c0c */ /* 0x000fda000bf05300 */
[----:B------:R-:W-:Y:S05]  /*0e00*/  @!P0 BRA `(.L_x_10) ;  /* 0x00000000001c8947 */ /* 0x000fea0003800000 */
[----:B01----:R-:W0:Y:S02]  /*0e10*/  LDC.64 R6, c[0x0][0x5a0] ;  /* 0x00016800ff067b82 */ /* 0x003e240000000a00 */
[----:B0-----:R-:W2:Y:S02]  /*0e20*/  LDG.E.64 R6, desc[UR36][R6.64] ;  /* 0x0000002406067981 */ /* 0x001ea4000c1e1b00 */
[----:B--2---:R-:W-:-:S04]  /*0e30*/  ISETP.NE.U32.AND P0, PT, R6, RZ, PT ;  /* 0x000000ff0600720c */ /* 0x004fc80003f05070 */
[----:B------:R-:W-:-:S13]  /*0e40*/  ISETP.NE.AND.EX P0, PT, R7, RZ, PT, P0 ;  /* 0x000000ff0700720c */ /* 0x000fda0003f05300 */
[----:B------:R-:W-:Y:S05]  /*0e50*/  @!P0 BRA `(.L_x_10) ;  /* 0x0000000000088947 */ /* 0x000fea0003800000 */
[----:B------:R0:W5:Y:S01]  /*0e60*/  LD.E R56, desc[UR36][R6.64] ;  /* 0x0000002406387980 */ /* 0x000162000c101900 */
[----:B------:R-:W-:Y:S05]  /*0e70*/  BRA `(.L_x_11) ;  /* 0x0000000000247947 */ /* 0x000fea0003800000 */
.L_x_10:
[----:B------:R-:W-:Y:S02]  /*0e80*/  ULDC.64 UR4, c[0x0][0x590] ;  /* 0x0001640000047ab9 */ /* 0x000fe40000000a00 */
[----:B------:R-:W-:-:S04]  /*0e90*/  ISETP.NE.U32.AND P0, PT, RZ, UR4, PT ;  /* 0x00000004ff007c0c */ /* 0x000fc8000bf05070 */
[----:B------:R-:W-:-:S13]  /*0ea0*/  ISETP.NE.AND.EX P0, PT, RZ, UR5, PT, P0 ;  /* 0x00000005ff007c0c */ /* 0x000fda000bf05300 */
[----:B------:R-:W-:Y:S05]  /*0eb0*/  @!P0 BRA `(.L_x_12) ;  /* 0x00000000000c8947 */ /* 0x000fea0003800000 */
[----:B------:R-:W2:Y:S02]  /*0ec0*/  LDC.64 R56, c[0x0][0x590] ;  /* 0x00016400ff387b82 */ /* 0x000ea40000000a00 */
[----:B--2---:R2:W5:Y:S01]  /*0ed0*/  LDG.E R56, desc[UR36][R56.64] ;  /* 0x0000002438387981 */ /* 0x004562000c1e1900 */
[----:B------:R-:W-:Y:S05]  /*0ee0*/  BRA `(.L_x_11) ;  /* 0x0000000000087947 */ /* 0x000fea0003800000 */
.L_x_12:
[----:B------:R-:W-:Y:S02]  /*0ef0*/  ULDC UR4, c[0x0][0x584] ;  /* 0x0001610000047ab9 */ /* 0x000fe40000000800 */
[----:B------:R-:W-:-:S07]  /*0f00*/  IMAD.U32 R56, RZ, RZ, UR4 ;  /* 0x00000004ff387e24 */ /* 0x000fce000f8e00ff */
.L_x_11:
[----:B------:R-:W-:-:S13]  /*0f10*/  LOP3.LUT P0, RZ, R0, 0xff, RZ, 0xc0, !PT ;  /* 0x000000ff00ff7812 */ /* 0x000fda000780c0ff */
[----:B------:R-:W-:Y:S05]  /*0f20*/  @!P0 EXIT ;  /* 0x000000000000894d */ /* 0x000fea0003800000 */
[----:B------:R-:W3:Y:S01]  /*0f30*/  LDC R59, c[0x0][0x658] ;  /* 0x00019600ff3b7b82 */ /* 0x000ee20000000800 */
[----:B------:R-:W-:Y:S01]  /*0f40*/  ULDC.64 UR6, c[0x0][0x288] ;  /* 0x0000a20000067ab9 */ /* 0x000fe20000000a00 */
[----:B------:R-:W-:Y:S01]  /*0f50*/  LOP3.LUT R14, R14, 0x1, RZ, 0xc0, !PT ;  /* 0x000000010e0e7812 */ /* 0x000fe200078ec0ff */
[----:B------:R-:W-:Y:S01]  /*0f60*/  UIADD3 UR4, UR7, 0x3f, URZ ;  /* 0x0000003f07047890 */ /* 0x000fe2000fffe03f */
[----:B------:R-:W-:Y:S01]  /*0f70*/  SHF.R.U32.HI R0, RZ, 0x2, R4 ;  /* 0x00000002ff007819 */ /* 0x000fe20000011604 */
[----:B------:R-:W-:Y:S01]  /*0f80*/  IMAD.U32 R3, RZ, RZ, UR6 ;  /* 0x00000006ff037e24 */ /* 0x000fe2000f8e00ff */
[----:B------:R-:W-:Y:S01]  /*0f90*/  SHF.R.U32.HI R5, RZ, 0x1, R5 ;  /* 0x00000001ff057819 */ /* 0x000fe20000011605 */
[----:B------:R-:W-:Y:S01]  /*0fa0*/  USHF.R.S32.HI UR5, URZ, 0x1f, UR4 ;  /* 0x0000001f3f057899 */ /* 0x000fe20008011404 */
[----:B01----:R-:W0:Y:S01]  /*0fb0*/  LDC.64 R6, c[0x0][0x5c8] ;  /* 0x00017200ff067b82 */ /* 0x003e220000000a00 */
[----:B------:R-:W-:Y:S01]  /*0fc0*/  LOP3.LUT R60, R4, 0x3, RZ, 0xc0, !PT ;  /* 0x00000003043c7812 */ /* 0x000fe200078ec0ff */
[----:B------:R-:W-:Y:S01]  /*0fd0*/  IMAD.SHL.U32 R9, R14, 0x40, RZ ;  /* 0x000000400e097824 */ /* 0x000fe200078e00ff */
[----:B------:R-:W-:Y:S01]  /*0fe0*/  LOP3.LUT R0, R0, 0x7, RZ, 0xc0, !PT ;  /* 0x0000000700007812 */ /* 0x000fe200078ec0ff */
[----:B------:R-:W-:Y:S01]  /*0ff0*/  ULEA.HI UR5, UR5, UR4, URZ, 0x6 ;  /* 0x0000000405057291 */ /* 0x000fe2000f8f303f */
[----:B------:R-:W-:Y:S01]  /*1000*/  LOP3.LUT R5, R5, 0x30, RZ, 0xc0, !PT ;  /* 0x0000003005057812 */ /* 0x000fe200078ec0ff */
[----:B------:R-:W-:Y:S01]  /*1010*/  IMAD R60, R60, -0x2, R3 ;  /* 0xfffffffe3c3c7824 */ /* 0x000fe200078e0203 */
[--C-:B------:R-:W-:Y:S01]  /*1020*/  LOP3.LUT R22, R9, 0x40, R0.reuse, 0xe2, !PT ;  /* 0x0000004009167812 */ /* 0x100fe200078ee200 */
[----:B------:R-:W1:Y:S01]  /*1030*/  LDC R63, c[0x0][0x600] ;  /* 0x00018000ff3f7b82 */ /* 0x000e620000000800 */
[----:B------:R-:W-:Y:S01]  /*1040*/  IADD3 R3, RZ, -R5, -R0 ;  /* 0x80000005ff037210 */ /* 0x000fe20007ffe800 */
[----:B------:R-:W-:Y:S01]  /*1050*/  IMAD.MOV.U32 R0, RZ, RZ, -0x1 ;  /* 0xffffffffff007424 */ /* 0x000fe200078e00ff */
[----:B------:R-:W-:Y:S01]  /*1060*/  USHF.R.S32.HI UR43, URZ, 0x6, UR5 ;  /* 0x000000063f2b7899 */ /* 0x000fe20008011405 */
[----:B------:R-:W-:Y:S01]  /*1070*/  IMAD.MOV.U32 R8, RZ, RZ, 0x1 ;  /* 0x00000001ff087424 */ /* 0x000fe200078e00ff */
[----:B------:R-:W-:Y:S01]  /*1080*/  LOP3.LUT R62, R4, 0x80, RZ, 0xc0, !PT ;  /* 0x00000080043e7812 */ /* 0x000fe200078ec0ff */
[----:B------:R-:W-:Y:S01]  /*1090*/  IMAD R3, R14, -0x40, R3 ;  /* 0xffffffc00e037824 */ /* 0x000fe200078e0203 */
[----:B------:R-:W-:Y:S01]  /*10a0*/  UISETP.LT.AND UP0, UPT, UR43, 0x1, UPT ;  /* 0x000000012b00788c */ /* 0x000fe2000bf01270 */
[----:B---3--:R-:W-:Y:S01]  /*10b0*/  SHF.L.U32 R0, R0, R59, RZ ;  /* 0x0000003b00007219 */ /* 0x008fe200000006ff */
[----:B------:R-:W-:Y:S01]  /*10c0*/  ULDC UR4, c[0x0][0x284] ;  /* 0x0000a10000047ab9 */ /* 0x000fe20000000800 */
[----:B------:R-:W-:Y:S01]  /*10d0*/  LOP3.LUT R22, R22, R5, RZ, 0xfc, !PT ;  /* 0x0000000516167212 */ /* 0x000fe200078efcff */
[----:B------:R-:W-:Y:S01]  /*10e0*/  USEL UR44, UR43, 0x1, UP0 ;  /* 0x000000012b2c7887 */ /* 0x000fe20008000000 */
[----:B------:R-:W-:Y:S01]  /*10f0*/  SHF.L.U32 R59, R8, R59, RZ ;  /* 0x0000003b083b7219 */ /* 0x000fe200000006ff */
[----:B------:R-:W-:Y:S01]  /*1100*/  IMAD.SHL.U32 R61, R4, 0x2, RZ ;  /* 0x00000002043d7824 */ /* 0x000fe200078e00ff */
[----:B------:R-:W-:Y:S01]  /*1110*/  LOP3.LUT R66, R18, 0x1, RZ, 0xfc, !PT ;  /* 0x0000000112427812 */ /* 0x000fe200078efcff */
[----:B------:R-:W-:Y:S01]  /*1120*/  VIADD R65, R3, UR4 ;  /* 0x0000000403417c36 */ /* 0x000fe20008000000 */
[C---:B0-----:R-:W-:Y:S01]  /*1130*/  SHF.L.U64.HI R58, R6.reuse, 0x3, R7 ;  /* 0x00000003063a7819 */ /* 0x041fe20000010207 */
[----:B--2---:R-:W-:Y:S01]  /*1140*/  IMAD.SHL.U32 R57, R6, 0x8, RZ ;  /* 0x0000000806397824 */ /* 0x004fe200078e00ff */
[----:B------:R-:W-:Y:S01]  /*1150*/  SHF.R.U32.HI R62, RZ, 0x7, R62 ;  /* 0x00000007ff3e7819 */ /* 0x000fe2000001163e */
[----:B------:R-:W-:Y:S01]  /*1160*/  IMAD.MOV.U32 R23, RZ, RZ, RZ ;  /* 0x000000ffff177224 */ /* 0x000fe200078e00ff */
[----:B------:R-:W-:Y:S01]  /*1170*/  LOP3.LUT R64, RZ, R0, RZ, 0x33, !PT ;  /* 0x00000000ff407212 */ /* 0x000fe200078e33ff */
[----:B------:R-:W-:Y:S01]  /*1180*/  UIADD3 UR44, UR43, -UR44, URZ ;  /* 0x8000002c2b2c7290 */ /* 0x000fe2000fffe03f */
[----:B------:R-:W-:Y:S01]  /*1190*/  UMOV UR40, URZ ;  /* 0x0000003f00287c82 */ /* 0x000fe20008000000 */
[----:B-1----:R-:W-:Y:S01]  /*11a0*/  VIADD R63, R63, 0xffffffff ;  /* 0xffffffff3f3f7836 */ /* 0x002fe20000000000 */
[----:B------:R-:W-:-:S09]  /*11b0*/  UMOV UR42, URZ ;  /* 0x0000003f002a7c82 */ /* 0x000fd20008000000 */
.L_x_94:
[----:B0-----:R-:W0:Y:S01]  /*11c0*/  SHFL.IDX PT, R0, R62, RZ, 0x1f ;  /* 0x00001fff3e007589 */ /* 0x001e2200000e0000 */
[----:B-1----:R-:W1:Y:S01]  /*11d0*/  S2UR UR7, SR_CgaCtaId ;  /* 0x00000000000779c3 */ /* 0x002e620000008800 */
[----:B------:R-:W-:Y:S01]  /*11e0*/  UMOV UR6, 0x400 ;  /* 0x0000040000067882 */ /* 0x000fe20000000000 */
[----:B0-----:R-:W-:Y:S01]  /*11f0*/  R2UR UR4, R0 ;  /* 0x00000000000472ca */ /* 0x001fe200000e0000 */
[----:B-1----:R-:W-:-:S12]  /*1200*/  ULEA UR46, UR7, UR6, 0x18 ;  /* 0x00000006072e7291 */ /* 0x002fd8000f8ec03f */
[----:B------:R-:W-:-:S04]  /*1210*/  ULEA.HI UR5, UR4, UR4, URZ, 0x1 ;  /* 0x0000000404057291 */ /* 0x000fc8000f8f083f */
[----:B------:R-:W-:-:S04]  /*1220*/  ULOP3.LUT UR5, UR5, 0x7fffe, URZ, 0xc0, !UPT ;  /* 0x0007fffe05057892 */ /* 0x000fc8000f8ec03f */
[----:B------:R-:W-:-:S03]  /*1230*/  UIADD3 UR5, UR4, -UR5, URZ ;  /* 0x8000000504057290 */ /* 0x000fc6000fffe03f */
[----:B------:R-:W-:Y:S01]  /*1240*/  ULDC UR4, c[0x0][0x28c] ;  /* 0x0000a30000047ab9 */ /* 0x000fe20000000800 */
[----:B------:R-:W-:Y:S01]  /*1250*/  ULEA UR5, UR5, UR46, 0xd ;  /* 0x0000002e05057291 */ /* 0x000fe2000f8e683f */
[----:B------:R-:W-:-:S03]  /*1260*/  ISETP.LT.AND P0, PT, RZ, UR4, PT ;  /* 0x00000004ff007c0c */ /* 0x000fc6000bf01270 */
[----:B------:R-:W-:-:S04]  /*1270*/  UIADD3 UR5, UR5, 0x100, URZ ;  /* 0x0000010005057890 */ /* 0x000fc8000fffe03f */
[----:B------:R-:W-:-:S04]  /*1280*/  USHF.R.U32.HI UR5, URZ, 0x4, UR5 ;  /* 0x000000043f057899 */ /* 0x000fc80008011605 */
[----:B------:R-:W-:-:S04]  /*1290*/  ULOP3.LUT UR5, UR5, 0x3fff, URZ, 0xc0, !UPT ;  /* 0x00003fff05057892 */ /* 0x000fc8000f8ec03f */
[----:B------:R-:W-:Y:S01]  /*12a0*/  ULOP3.LUT UR45, UR5, 0x10000, URZ, 0xfc, !UPT ;  /* 0x00010000052d7892 */ /* 0x000fe2000f8efc3f */
[----:B---345:R-:W-:Y:S11]  /*12b0*/  @P0 BRA `(.L_x_13) ;  /* 0x0000000000400947 */ /* 0x038ff60003800000 */
[----:B------:R-:W-:Y:S01]  /*12c0*/  MOV R0, 0x0 ;  /* 0x0000000000007802 */ /* 0x000fe20000000f00 */
[----:B------:R-:W-:Y:S01]  /*12d0*/  ULDC.64 UR4, c[0x4][0x68] ;  /* 0x01001a0000047ab9 */ /* 0x000fe20000000a00 */
[----:B------:R-:W-:Y:S01]  /*12e0*/  ULDC.64 UR6, c[0x4][0x8] ;  /* 0x0100020000067ab9 */ /* 0x000fe20000000a00 */
[----:B------:R-:W-:Y:S01]  /*12f0*/  IMAD.U32 R4, RZ, RZ, UR4 ;  /* 0x00000004ff047e24 */ /* 0x000fe2000f8e00ff */
[----:B------:R0:W1:Y:S01]  /*1300*/  LDC.64 R14, c[0x4][R0] ;  /* 0x01000000000e7b82 */ /* 0x0000620000000a00 */
[----:B------:R-:W-:Y:S01]  /*1310*/  IMAD.U32 R5, RZ, RZ, UR5 ;  /* 0x00000005ff057e24 */ /* 0x000fe2000f8e00ff */
[----:B------:R-:W-:Y:S01]  /*1320*/  ULDC.64 UR4, c[0x4][0x70] ;  /* 0x01001c0000047ab9 */ /* 0x000fe20000000a00 */
[----:B------:R-:W-:Y:S02]  /*1330*/  IMAD.U32 R10, RZ, RZ, UR6 ;  /* 0x00000006ff0a7e24 */ /* 0x000fe4000f8e00ff */
[----:B------:R-:W-:Y:S02]  /*1340*/  IMAD.U32 R6, RZ, RZ, UR4 ;  /* 0x00000004ff067e24 */ /* 0x000fe4000f8e00ff */
[----:B------:R-:W-:-:S02]  /*1350*/  IMAD.U32 R7, RZ, RZ, UR5 ;  /* 0x00000005ff077e24 */ /* 0x000fc4000f8e00ff */
[----:B------:R-:W-:Y:S02]  /*1360*/  IMAD.U32 R11, RZ, RZ, UR7 ;  /* 0x00000007ff0b7e24 */ /* 0x000fe4000f8e00ff */
[----:B------:R-:W-:Y:S02]  /*1370*/  IMAD.MOV.U32 R8, RZ, RZ, 0x1e1 ;  /* 0x000001e1ff087424 */ /* 0x000fe400078e00ff */
[----:B------:R-:W-:Y:S02]  /*1380*/  IMAD.MOV.U32 R12, RZ, RZ, 0x1 ;  /* 0x00000001ff0c7424 */ /* 0x000fe400078e00ff */
[----:B0-----:R-:W-:-:S07]  /*1390*/  IMAD.MOV.U32 R13, RZ, RZ, RZ ;  /* 0x000000ffff0d7224 */ /* 0x001fce00078e00ff */
[----:B------:R-:W-:-:S07]  /*13a0*/  LEPC R20, `(.L_x_13) ;  /* 0x000000001014794e */ /* 0x000fce0000000000 */
[----:B-1---5:R-:W-:Y:S05]  /*13b0*/  CALL.ABS.NOINC R14 ;  /* 0x000000000e007343 */ /* 0x022fea0003c00000 */
.L_x_13:
[----:B------:R-:W-:-:S13]  /*13c0*/  ISETP.NE.AND P0, PT, R66, 0x3, PT ;  /* 0x000000034200780c */ /* 0x000fda0003f05270 */
[----:B------:R-:W-:Y:S05]  /*13d0*/  @!P0 BRA `(.L_x_14) ;  /* 0x0000000000048947 */ /* 0x000fea0003800000 */
[----:B------:R-:W-:Y:S01]  /*13e0*/  BPT.TRAP 0x1 ;  /* 0x000000040000795c */ /* 0x000fe20000300000 */
.L_x_14:
[----:B------:R-:W-:Y:S02]  /*13f0*/  IMAD.U32 R3, RZ, RZ, UR42 ;  /* 0x0000002aff037e24 */ /* 0x000fe4000f8e00ff */
[----:B------:R-:W-:-:S03]  /*1400*/  IMAD.U32 R0, RZ, RZ, UR40 ;  /* 0x00000028ff007e24 */ /* 0x000fc6000f8e00ff */
[----:B------:R-:W-:Y:S02]  /*1410*/  LEA R3, R3, UR46, 0x3 ;  /* 0x0000002e03037c11 */ /* 0x000fe4000f8e18ff */
[----:B------:R-:W-:-:S04]  /*1420*/  SHF.L.U32 R0, R0, 0x1f, RZ ;  /* 0x0000001f00007819 */ /* 0x000fc800000006ff */
[----:B------:R0:W1:Y:S01]  /*1430*/  SYNCS.PHASECHK.TRANS64.TRYWAIT P1, [R3+URZ], R0 ;  /* 0x00000000030075a7 */ /* 0x000062000802017f */
[----:B------:R-:W-:Y:S05]  /*1440*/  @!P0 BRA `(.L_x_15) ;  /* 0x0000000000048947 */ /* 0x000fea0003800000 */
[----:B------:R-:W-:Y:S01]  /*1450*/  BPT.TRAP 0x1 ;  /* 0x000000040000795c */ /* 0x000fe20000300000 */
.L_x_15:
[----:B------:R-:W-:-:S05]  /*1460*/  IMAD.U32 R4, RZ, RZ, UR44 ;  /* 0x0000002cff047e24 */ /* 0x000fca000f8e00ff */
[----:B------:R-:W-:Y:S01]  /*1470*/  ISETP.GE.AND P2, PT, R4, 0x1, PT ;  /* 0x000000010400780c */ /* 0x000fe20003f46270 */
[----:B-1----:R-:W-:-:S12]  /*1480*/  @P1 BRA `(.L_x_16) ;  /* 0x0000000000081947 */ /* 0x002fd80003800000 */
[----:B------:R-:W1:Y:S02]  /*1490*/  SYNCS.PHASECHK.TRANS64.TRYWAIT P1, [R3+URZ], R0 ;  /* 0x00000000030075a7 */ /* 0x000e64000802017f */
[----:B-1----:R-:W-:Y:S05]  /*14a0*/  @!P1 BRA `(.L_x_17) ;  /* 0x0000004800f09947 */ /* 0x002fea0003800000 */
.L_x_16:
[----:B------:R-:W-:Y:S05]  /*14b0*/  WARPSYNC.ALL ;  /* 0x0000000000007948 */ /* 0x000fea0003800000 */
[----:B------:R-:W-:Y:S01]  /*14c0*/  UIADD3 UR4, UR46, 0x20100, URZ ;  /* 0x000201002e047890 */ /* 0x000fe2000fffe03f */
[----:B------:R-:W-:Y:S01]  /*14d0*/  WARPGROUP.ARRIVE ;  /* 0x00000000000079c5 */ /* 0x000fe20000000000 */
[----:B------:R-:W-:Y:S02]  /*14e0*/  ULEA UR5, UR42, UR45, 0xb ;  /* 0x0000002d2a057291 */ /* 0x000fe4000f8e583f */
[----:B------:R-:W-:Y:S01]  /*14f0*/  USHF.R.U32.HI UR4, URZ, 0x4, UR4 ;  /* 0x000000043f047899 */ /* 0x000fe20008011604 */
[----:B------:R-:W-:Y:S01]  /*1500*/  UMOV UR9, 0x40000040 ;  /* 0x4000004000097882 */ /* 0x000fe20000000000 */
[----:B------:R-:W-:-:S02]  /*1510*/  UMOV UR11, 0x40000040 ;  /* 0x40000040000b7882 */ /* 0x000fc40000000000 */
[----:B------:R-:W-:Y:S01]  /*1520*/  ULOP3.LUT UR4, UR4, 0x3fff, URZ, 0xc0, !UPT ;  /* 0x00003fff04047892 */ /* 0x000fe2000f8ec03f */
[----:B------:R-:W-:-:S03]  /*1530*/  UMOV UR8, UR5 ;  /* 0x0000000500087c82 */ /* 0x000fc60008000000 */
[----:B------:R-:W-:-:S04]  /*1540*/  ULOP3.LUT UR4, UR4, 0x10000, URZ, 0xfc, !UPT ;  /* 0x0001000004047892 */ /* 0x000fc8000f8efc3f */
[----:B------:R-:W-:-:S07]  /*1550*/  ULEA UR6, UR42, UR4, 0xa ;  /* 0x000000042a067291 */ /* 0x000fce000f8e503f */
[----:B------:R-:W-:Y:S02]  /*1560*/  UMOV UR10, UR6 ;  /* 0x00000006000a7c82 */ /* 0x000fe40008000000 */
[----:B------:R-:W-:Y:S01]  /*1570*/  HGMMA.64x64x8.F32.TF32 R24, gdesc[UR8], RZ, !UPT, gsb0 ;  /* 0x04e00000081879f0 */ /* 0x000fe2000c0028ff */
[----:B------:R-:W-:Y:S02]  /*1580*/  UIADD3 UR8, UR5, 0x2, URZ ;  /* 0x0000000205087890 */ /* 0x000fe4000fffe03f */
[----:B------:R-:W-:Y:S01]  /*1590*/  UIADD3 UR10, UR6, 0x2, URZ ;  /* 0x00000002060a7890 */ /* 0x000fe2000fffe03f */
[----:B------:R-:W-:Y:S01]  /*15a0*/  UMOV UR9, 0x40000040 ;  /* 0x4000004000097882 */ /* 0x000fe20000000000 */
[----:B------:R-:W-:Y:S01]  /*15b0*/  UMOV UR11, 0x40000040 ;  /* 0x40000040000b7882 */ /* 0x000fe20000000000 */
[----:B------:R-:W-:Y:S02]  /*15c0*/  WARPGROUP.DEPBAR.LE gsb0, 0x0 ;  /* 0x00008000000079c5 */ /* 0x000fe40000010000 */
[----:B------:R-:W-:-:S06]  /*15d0*/  WARPGROUP.ARRIVE ;  /* 0x00000000000079c5 */ /* 0x000fcc0000000000 */
[----:B------:R-:W-:Y:S01]  /*15e0*/  HGMMA.64x64x8.F32.TF32 R24, gdesc[UR8], R24, gsb0 ;  /* 0x04e00000081879f0 */ /* 0x000fe20008002818 */
        /* <DEDUP_REMOVED lines=41> */
[----:B------:R-:W-:Y:S03]  /*1880*/  HGMMA.64x64x8.F32.TF32 R24, gdesc[UR8], R24, gsb0 ;  /* 0x04e00000081879f0 */ /* 0x000fe60008002818 */
[----:B------:R-:W-:Y:S02]  /*1890*/  WARPGROUP.DEPBAR.LE gsb0, 0x0 ;  /* 0x00008000000079c5 */ /* 0x000fe40000010000 */
[----:B------:R-:W-:Y:S05]  /*18a0*/  @!P2 BRA `(.L_x_18) ;  /* 0x00000004008ca947 */ /* 0x000fea0003800000 */
[----:B------:R-:W-:Y:S01]  /*18b0*/  UIADD3 UR5, UR42, 0x1, URZ ;  /* 0x000000012a057890 */ /* 0x000fe2000fffe03f */
[----:B01----:R-:W-:-:S03]  /*18c0*/  IMAD.U32 R0, RZ, RZ, UR44 ;  /* 0x0000002cff007e24 */ /* 0x003fc6000f8e00ff */
[----:B------:R-:W-:-:S04]  /*18d0*/  UISETP.NE.AND UP0, UPT, UR5, 0x4, UPT ;  /* 0x000000040500788c */ /* 0x000fc8000bf05270 */
[----:B------:R-:W-:Y:S02]  /*18e0*/  USEL UR6, URZ, 0x1, UP0 ;  /* 0x000000013f067887 */ /* 0x000fe40008000000 */
[----:B------:R-:W-:Y:S02]  /*18f0*/  USEL UR5, UR5, URZ, UP0 ;  /* 0x0000003f05057287 */ /* 0x000fe40008000000 */
[----:B------:R-:W-:-:S06]  /*1900*/  ULOP3.LUT UR6, UR40, UR6, URZ, 0x3c, !UPT ;  /* 0x0000000628067292 */ /* 0x000fcc000f8e3c3f */
[----:B------:R-:W-:Y:S01]  /*1910*/  IMAD.U32 R5, RZ, RZ, UR6 ;  /* 0x00000006ff057e24 */ /* 0x000fe2000f8e00ff */
[----:B------:R-:W-:-:S06]  /*1920*/  UMOV UR6, UR42 ;  /* 0x0000002a00067c82 */ /* 0x000fcc0008000000 */
.L_x_25:
[----:B01----:R-:W-:Y:S05]  /*1930*/  @!P0 BRA `(.L_x_19) ;  /* 0x0000000000048947 */ /* 0x003fea0003800000 */
[----:B------:R-:W-:Y:S01]  /*1940*/  BPT.TRAP 0x1 ;  /* 0x000000040000795c */ /* 0x000fe20000300000 */
.L_x_19:
[----:B------:R-:W0:Y:S01]  /*1950*/  S2UR UR8, SR_CgaCtaId ;  /* 0x00000000000879c3 */ /* 0x000e220000008800 */
[----:B------:R-:W-:Y:S01]  /*1960*/  UMOV UR7, 0x400 ;  /* 0x0000040000077882 */ /* 0x000fe20000000000 */
[----:B------:R-:W-:Y:S01]  /*1970*/  SHF.L.U32 R3, R5, 0x1f, RZ ;  /* 0x0000001f05037819 */ /* 0x000fe200000006ff */
[----:B0-----:R-:W-:-:S04]  /*1980*/  ULEA UR7, UR8, UR7, 0x18 ;  /* 0x0000000708077291 */ /* 0x001fc8000f8ec03f */
[----:B------:R-:W-:-:S09]  /*1990*/  ULEA UR8, UR5, UR7, 0x3 ;  /* 0x0000000705087291 */ /* 0x000fd2000f8e183f */
[----:B------:R0:W1:Y:S01]  /*19a0*/  SYNCS.PHASECHK.TRANS64.TRYWAIT P1, [UR8], R3 ;  /* 0x00000003ff0075a7 */ /* 0x0000620008020148 */
[----:B------:R-:W-:Y:S05]  /*19b0*/  @!P0 BRA `(.L_x_20) ;  /* 0x0000000000048947 */ /* 0x000fea0003800000 */
[----:B------:R-:W-:Y:S01]  /*19c0*/  BPT.TRAP 0x1 ;  /* 0x000000040000795c */ /* 0x000fe20000300000 */
.L_x_20:
[----:B-1----:R-:W-:Y:S05]  /*19d0*/  @P1 BRA `(.L_x_21) ;  /* 0x0000000000081947 */ /* 0x002fea0003800000 */
[----:B------:R-:W1:Y:S02]  /*19e0*/  SYNCS.PHASECHK.TRANS64.TRYWAIT P1, [UR8], R3 ;  /* 0x00000003ff0075a7 */ /* 0x000e640008020148 */
[----:B-1----:R-:W-:Y:S05]  /*19f0*/  @!P1 BRA `(.L_x_22) ;  /* 0x0000004400b09947 */ /* 0x002fea0003800000 */
.L_x_21:
[----:B------:R-:W-:Y:S01]  /*1a00*/  ULEA UR12, UR5, UR45, 0xb ;  /* 0x0000002d050c7291 */ /* 0x000fe2000f8e583f */
[----:B------:R-:W-:Y:S01]  /*1a10*/  WARPGROUP.ARRIVE ;  /* 0x00000000000079c5 */ /* 0x000fe20000000000 */
[----:B------:R-:W-:Y:S01]  /*1a20*/  ULEA UR13, UR5, UR4, 0xa ;  /* 0x00000004050d7291 */ /* 0x000fe2000f8e503f */
[----:B------:R-:W-:Y:S01]  /*1a30*/  UMOV UR9, 0x40000040 ;  /* 0x4000004000097882 */ /* 0x000fe20000000000 */
[----:B------:R-:W-:-:S03]  /*1a40*/  UMOV UR11, 0x40000040 ;  /* 0x40000040000b7882 */ /* 0x000fc60000000000 */
[----:B------:R-:W-:Y:S02]  /*1a50*/  UMOV UR8, UR12 ;  /* 0x0000000c00087c82 */ /* 0x000fe40008000000 */
[----:B------:R-:W-:Y:S02]  /*1a60*/  UMOV UR10, UR13 ;  /* 0x0000000d000a7c82 */ /* 0x000fe40008000000 */
[----:B------:R-:W-:Y:S01]  /*1a70*/  HGMMA.64x64x8.F32.TF32 R24, gdesc[UR8], R24, gsb0 ;  /* 0x04e00000081879f0 */ /* 0x000fe20008002818 */
[----:B------:R-:W-:Y:S02]  /*1a80*/  UIADD3 UR8, UR12, 0x2, URZ ;  /* 0x000000020c087890 */ /* 0x000fe4000fffe03f */
[----:B------:R-:W-:Y:S01]  /*1a90*/  UIADD3 UR10, UR13, 0x2, URZ ;  /* 0x000000020d0a7890 */ /* 0x000fe2000fffe03f */
[----:B------:R-:W-:Y:S01]  /*1aa0*/  UMOV UR9, 0x40000040 ;  /* 0x4000004000097882 */ /* 0x000fe20000000000 */
[----:B------:R-:W-:Y:S01]  /*1ab0*/  UMOV UR11, 0x40000040 ;  /* 0x40000040000b7882 */ /* 0x000fe20000000000 */
[----:B------:R-:W-:-:S02]  /*1ac0*/  WARPGROUP.DEPBAR.LE gsb0, 0x0 ;  /* 0x00008000000079c5 */ /* 0x000fc40000010000 */
        /* <DEDUP_REMOVED lines=46> */
[----:B------:R-:W-:Y:S01]  /*1db0*/  BPT.TRAP 0x1 ;  /* 0x000000040000795c */ /* 0x000fe20000300000 */
.L_x_23:
[----:B------:R-:W-:Y:S01]  /*1dc0*/  ULEA UR7, UR6, UR7, 0x3 ;  /* 0x0000000706077291 */ /* 0x000fe2000f8e183f */
[----:B------:R-:W-:-:S03]  /*1dd0*/  ISETP.GT.U32.AND P1, PT, R18, 0x1, PT ;  /* 0x000000011200780c */ /* 0x000fc60003f24070 */
[----:B------:R-:W-:-:S04]  /*1de0*/  UIADD3 UR7, UR7, 0x20, URZ ;  /* 0x0000002007077890 */ /* 0x000fc8000fffe03f */
[----:B------:R-:W-:-:S09]  /*1df0*/  UPRMT UR7, URZ, 0x654, UR7 ;  /* 0x000006543f077896 */ /* 0x000fd20008000007 */
[----:B------:R-:W-:Y:S01]  /*1e00*/  SYNCS.ARRIVE.TRANS64.RED.A1T0 RZ, [UR7], RZ ;  /* 0x000000ffffff79a7 */ /* 0x000fe20008100407 */
[----:B------:R-:W-:Y:S05]  /*1e10*/  @P1 BRA `(.L_x_24) ;  /* 0x0000000000041947 */ /* 0x000fea0003800000 */
[----:B------:R-:W-:Y:S01]  /*1e20*/  BPT.TRAP 0x1 ;  /* 0x000000040000795c */ /* 0x000fe20000300000 */
.L_x_24:
[----:B------:R-:W-:Y:S01]  /*1e30*/  UIADD3 UR5, UR5, 0x1, URZ ;  /* 0x0000000105057890 */ /* 0x000fe2000fffe03f */
[C---:B------:R-:W-:Y:S01]  /*1e40*/  ISETP.GT.AND P1, PT, R0.reuse, 0x1, PT ;  /* 0x000000010000780c */ /* 0x040fe20003f24270 */
[----:B------:R-:W-:Y:S01]  /*1e50*/  UIADD3 UR6, UR6, 0x1, URZ ;  /* 0x0000000106067890 */ /* 0x000fe2000fffe03f */
[----:B------:R-:W-:Y:S01]  /*1e60*/  VIADD R0, R0, 0xffffffff ;  /* 0xffffffff00007836 */ /* 0x000fe20000000000 */
[----:B------:R-:W-:Y:S02]  /*1e70*/  UISETP.NE.AND UP0, UPT, UR5, 0x4, UPT ;  /* 0x000000040500788c */ /* 0x000fe4000bf05270 */
[----:B------:R-:W-:Y:S02]  /*1e80*/  UISETP.NE.AND UP1, UPT, UR6, 0x4, UPT ;  /* 0x000000040600788c */ /* 0x000fe4000bf25270 */
[----:B------:R-:W-:Y:S02]  /*1e90*/  USEL UR7, URZ, 0x1, UP0 ;  /* 0x000000013f077887 */ /* 0x000fe40008000000 */
[----:B------:R-:W-:-:S02]  /*1ea0*/  USEL UR5, UR5, URZ, UP0 ;  /* 0x0000003f05057287 */ /* 0x000fc40008000000 */
[----:B------:R-:W-:Y:S02]  /*1eb0*/  USEL UR6, UR6, URZ, UP1 ;  /* 0x0000003f06067287 */ /* 0x000fe40008800000 */
[----:B------:R-:W-:Y:S01]  /*1ec0*/  LOP3.LUT R5, R5, UR7, RZ, 0x3c, !PT ;  /* 0x0000000705057c12 */ /* 0x000fe2000f8e3cff */
[----:B------:R-:W-:Y:S09]  /*1ed0*/  @P1 BRA `(.L_x_25) ;  /* 0xfffffff800941947 */ /* 0x000ff2000383ffff */
.L_x_18:
[----:B01----:R-:W0:Y:S02]  /*1ee0*/  LDC R0, c[0x0][0x28c] ;  /* 0x0000a300ff007b82 */ /* 0x003e240000000800 */
[----:B0-----:R-:W-:-:S13]  /*1ef0*/  ISETP.GE.AND P1, PT, R0, 0x1, PT ;  /* 0x000000010000780c */ /* 0x001fda0003f26270 */
[----:B------:R-:W-:Y:S05]  /*1f00*/  @!P1 BRA `(.L_x_26) ;  /* 0x0000000000389947 */ /* 0x000fea0003800000 */
[----:B------:R-:W-:Y:S05]  /*1f10*/  @!P0 BRA `(.L_x_27) ;  /* 0x0000000000048947 */ /* 0x000fea0003800000 */
[----:B------:R-:W-:Y:S01]  /*1f20*/  BPT.TRAP 0x1 ;  /* 0x000000040000795c */ /* 0x000fe20000300000 */
.L_x_27:
[----:B------:R-:W0:Y:S01]  /*1f30*/  S2UR UR6, SR_CgaCtaId ;  /* 0x00000000000679c3 */ /* 0x000e220000008800 */
[----:B------:R-:W-:Y:S01]  /*1f40*/  UIADD3 UR4, UR44, UR42, URZ ;  /* 0x0000002a2c047290 */ /* 0x000fe2000fffe03f */
[----:B------:R-:W-:Y:S01]  /*1f50*/  ISETP.GT.U32.AND P0, PT, R18, 0x1, PT ;  /* 0x000000011200780c */ /* 0x000fe20003f04070 */
[----:B------:R-:W-:Y:S02]  /*1f60*/  UMOV UR5, 0x400 ;  /* 0x0000040000057882 */ /* 0x000fe40000000000 */
[----:B------:R-:W-:-:S04]  /*1f70*/  USHF.L.U32 UR4, UR4, 0x3, URZ ;  /* 0x0000000304047899 */ /* 0x000fc8000800063f */
[----:B------:R-:W-:Y:S02]  /*1f80*/  ULOP3.LUT UR4, UR4, 0x18, URZ, 0xc0, !UPT ;  /* 0x0000001804047892 */ /* 0x000fe4000f8ec03f */
[----:B0-----:R-:W-:-:S04]  /*1f90*/  ULEA UR5, UR6, UR5, 0x18 ;  /* 0x0000000506057291 */ /* 0x001fc8000f8ec03f */
[----:B------:R-:W-:-:S04]  /*1fa0*/  UIADD3 UR4, UR5, 0x20, UR4 ;  /* 0x0000002005047890 */ /* 0x000fc8000fffe004 */
[----:B------:R-:W-:-:S09]  /*1fb0*/  UPRMT UR4, URZ, 0x654, UR4 ;  /* 0x000006543f047896 */ /* 0x000fd20008000004 */
[----:B------:R-:W-:Y:S01]  /*1fc0*/  SYNCS.ARRIVE.TRANS64.RED.A1T0 RZ, [UR4], RZ ;  /* 0x000000ffffff79a7 */ /* 0x000fe20008100404 */
[----:B------:R-:W-:Y:S05]  /*1fd0*/  @P0 BRA `(.L_x_26) ;  /* 0x0000000000040947 */ /* 0x000fea0003800000 */
[----:B------:R-:W-:Y:S01]  /*1fe0*/  BPT.TRAP 0x1 ;  /* 0x000000040000795c */ /* 0x000fe20000300000 */
.L_x_26:
[----:B------:R-:W-:Y:S01]  /*1ff0*/  IMAD.SHL.U32 R6, R68, 0x40, RZ ;  /* 0x0000004044067824 */ /* 0x000fe200078e00ff */
[----:B------:R-:W-:Y:S01]  /*2000*/  ULDC UR6, c[0x0][0x288] ;  /* 0x0000a20000067ab9 */ /* 0x000fe20000000800 */
[----:B------:R-:W-:Y:S01]  /*2010*/  SHF.R.S32.HI R9, RZ, 0x1f, R67 ;  /* 0x0000001fff097819 */ /* 0x000fe20000011443 */
[C---:B------:R-:W-:Y:S01]  /*2020*/  IMAD.SHL.U32 R8, R69.reuse, 0x80, RZ ;  /* 0x0000008045087824 */ /* 0x040fe200078e00ff */
[----:B------:R-:W-:Y:S01]  /*2030*/  ULDC.64 UR4, c[0x0][0x5d0] ;  /* 0x0001740000047ab9 */ /* 0x000fe20000000a00 */
[C---:B------:R-:W-:Y:S01]  /*2040*/  LOP3.LUT R10, R6.reuse, 0x6, R61, 0xf8, !PT ;  /* 0x00000006060a7812 */ /* 0x040fe200078ef83d */
[----:B------:R-:W-:Y:S01]  /*2050*/  IMAD.WIDE R68, R69, 0x80, R22 ;  /* 0x0000008045447825 */ /* 0x000fe200078e0216 */
[----:B------:R-:W-:Y:S01]  /*2060*/  ISETP.GE.AND P0, PT, R6, UR6, PT ;  /* 0x0000000606007c0c */ /* 0x000fe2000bf06270 */
[----:B------:R-:W-:Y:S01]  /*2070*/  ULDC UR6, c[0x0][0x284] ;  /* 0x0000a10000067ab9 */ /* 0x000fe20000000800 */
[----:B------:R-:W-:Y:S01]  /*2080*/  SHF.R.S32.HI R11, RZ, 0x1f, R10 ;  /* 0x0000001fff0b7819 */ /* 0x000fe2000001140a */
[----:B------:R-:W-:Y:S01]  /*2090*/  IMAD R0, R9, UR4, RZ ;  /* 0x0000000409007c24 */ /* 0x000fe2000f8e02ff */
[----:B------:R-:W-:-:S03]  /*20a0*/  ISETP.GE.OR P0, PT, R8, UR6, P0 ;  /* 0x0000000608007c0c */ /* 0x000fc60008706670 */
[C---:B------:R-:W-:Y:S02]  /*20b0*/  IMAD R3, R67.reuse, UR5, R0 ;  /* 0x0000000543037c24 */ /* 0x040fe4000f8e0200 */
[----:B------:R-:W-:Y:S01]  /*20c0*/  IMAD.WIDE.U32 R4, R67, UR4, R10 ;  /* 0x0000000443047c25 */ /* 0x000fe2000f8e000a */
[----:B------:R-:W-:-:S03]  /*20d0*/  ULDC.64 UR4, c[0x0][0x5c8] ;  /* 0x0001720000047ab9 */ /* 0x000fc60000000a00 */
[----:B------:R-:W-:Y:S02]  /*20e0*/  IMAD R7, R69, UR4, RZ ;  /* 0x0000000445077c24 */ /* 0x000fe4000f8e02ff */
[----:B------:R-:W-:Y:S02]  /*20f0*/  IMAD.IADD R5, R5, 0x1, R3 ;  /* 0x0000000105057824 */ /* 0x000fe400078e0203 */
[C---:B------:R-:W-:Y:S02]  /*2100*/  IMAD R7, R68.reuse, UR5, R7 ;  /* 0x0000000544077c24 */ /* 0x040fe4000f8e0207 */
[----:B------:R-:W-:-:S04]  /*2110*/  IMAD.WIDE.U32 R70, R68, UR4, R4 ;  /* 0x0000000444467c25 */ /* 0x000fc8000f8e0004 */
[----:B------:R-:W-:Y:S01]  /*2120*/  IMAD.MOV.U32 R0, RZ, RZ, -0x1 ;  /* 0xffffffffff007424 */ /* 0x000fe200078e00ff */
[----:B------:R-:W-:Y:S06]  /*2130*/  @P0 BRA `(.L_x_28) ;  /* 0x0000002000780947 */ /* 0x000fec0003800000 */
[----:B-----5:R-:W-:Y:S01]  /*2140*/  FSETP.NEU.AND P1, PT, R56, RZ, PT ;  /* 0x000000ff3800720b */ /* 0x020fe20003f2d000 */
[----:B------:R-:W-:Y:S01]  /*2150*/  IMAD.IADD R6, R60, 0x1, -R6 ;  /* 0x000000013c067824 */ /* 0x000fe200078e0a06 */
[----:B------:R-:W-:Y:S01]  /*2160*/  BSSY B0, `(.L_x_28) ;  /* 0x000021b000007945 */ /* 0x000fe20003800000 */
[----:B------:R-:W-:Y:S02]  /*2170*/  IMAD.IADD R3, R65, 0x1, -R8 ;  /* 0x0000000141037824 */ /* 0x000fe400078e0a08 */
[----:B------:R-:W-:Y:S01]  /*2180*/  IMAD.IADD R81, R71, 0x1, R7 ;  /* 0x0000000147517824 */ /* 0x000fe200078e0207 */
[----:B------:R-:W-:-:S04]  /*2190*/  ISETP.GT.AND P0, PT, R6, RZ, PT ;  /* 0x000000ff0600720c */ /* 0x000fc80003f04270 */
[----:B------:R-:W-:-:S03]  /*21a0*/  ISETP.GT.AND P2, PT, R3, RZ, P0 ;  /* 0x000000ff0300720c */ /* 0x000fc60000744270 */
[----:B------:R-:W-:Y:S10]  /*21b0*/  @!P1 BRA `(.L_x_29) ;  /* 0x0000001400dc9947 */ /* 0x000ff40003800000 */
[----:B------:R-:W0:Y:S01]  /*21c0*/  LDC.64 R74, c[0x0][0x5b8] ;  /* 0x00016e00ff4a7b82 */ /* 0x000e220000000a00 */
[----:B------:R-:W-:-:S07]  /*21d0*/  ULDC.64 UR4, c[0x0][0x5c0] ;  /* 0x0001700000047ab9 */ /* 0x000fce0000000a00 */
[----:B------:R-:W1:Y:S08]  /*21e0*/  LDC.64 R76, c[0x0][0x5b0] ;  /* 0x00016c00ff4c7b82 */ /* 0x000e700000000a00 */
[----:B------:R-:W2:Y:S01]  /*21f0*/  LDC.64 R78, c[0x0][0x5a8] ;  /* 0x00016a00ff4e7b82 */ /* 0x000ea20000000a00 */
[-C--:B0-----:R-:W-:Y:S02]  /*2200*/  IMAD R4, R9, R74.reuse, RZ ;  /* 0x0000004a09047224 */ /* 0x081fe400078e02ff */
[----:B------:R-:W-:-:S04]  /*2210*/  IMAD.WIDE.U32 R72, R67, R74, R10 ;  /* 0x0000004a43487225 */ /* 0x000fc800078e000a */
[----:B------:R-:W-:Y:S02]  /*2220*/  IMAD R71, R67, R75, R4 ;  /* 0x0000004b43477224 */ /* 0x000fe400078e0204 */
[-C--:B-1----:R-:W-:Y:S02]  /*2230*/  IMAD R4, R69, R76.reuse, RZ ;  /* 0x0000004c45047224 */ /* 0x082fe400078e02ff */
[----:B------:R-:W-:Y:S02]  /*2240*/  IMAD.IADD R13, R73, 0x1, R71 ;  /* 0x00000001490d7824 */ /* 0x000fe400078e0247 */
[----:B------:R-:W-:Y:S02]  /*2250*/  IMAD.MOV.U32 R12, RZ, RZ, R72 ;  /* 0x000000ffff0c7224 */ /* 0x000fe400078e0048 */
[C---:B------:R-:W-:Y:S02]  /*2260*/  IMAD R69, R68.reuse, R77, R4 ;  /* 0x0000004d44457224 */ /* 0x040fe400078e0204 */
[----:B------:R-:W-:-:S04]  /*2270*/  IMAD.WIDE.U32 R4, R68, R76, R12 ;  /* 0x0000004c44047225 */ /* 0x000fc800078e000c */
[----:B------:R-:W-:Y:S01]  /*2280*/  IMAD.IADD R5, R5, 0x1, R69 ;  /* 0x0000000105057824 */ /* 0x000fe200078e0245 */
[----:B--2---:R-:W-:-:S04]  /*2290*/  LEA R14, P1, R4, R78, 0x2 ;  /* 0x0000004e040e7211 */ /* 0x004fc800078210ff */
[----:B------:R-:W-:-:S05]  /*22a0*/  LEA.HI.X R15, R4, R79, R5, 0x2, P1 ;  /* 0x0000004f040f7211 */ /* 0x000fca00008f1405 */
[----:B------:R0:W2:Y:S01]  /*22b0*/  @P2 LDG.E.LTC128B R7, desc[UR36][R14.64] ;  /* 0x000000240e072981 */ /* 0x0000a2000c1e1920 */
[----:B------:R-:W-:Y:S01]  /*22c0*/  LEA R8, P3, R70, UR4, 0x2 ;  /* 0x0000000446087c11 */ /* 0x000fe2000f8610ff */
[----:B------:R-:W-:Y:S01]  /*22d0*/  IMAD.WIDE.U32 R4, R68, R76, R10 ;  /* 0x0000004c44047225 */ /* 0x000fe200078e000a */
[----:B------:R-:W-:Y:S01]  /*22e0*/  ISETP.GT.AND P1, PT, R6, 0x1, PT ;  /* 0x000000010600780c */ /* 0x000fe20003f24270 */
[----:B------:R-:W-:Y:S02]  /*22f0*/  BSSY B1, `(.L_x_30) ;  /* 0x0000012000017945 */ /* 0x000fe40003800000 */
[----:B------:R-:W-:Y:S02]  /*2300*/  IMAD.IADD R5, R69, 0x1, R5 ;  /* 0x0000000145057824 */ /* 0x000fe400078e0205 */
[----:B------:R-:W-:Y:S01]  /*2310*/  IMAD.WIDE.U32 R20, R67, R74, R4 ;  /* 0x0000004a43147225 */ /* 0x000fe200078e0004 */
[----:B0-----:R-:W-:-:S03]  /*2320*/  SHF.L.U64.HI R15, R76, 0x3, R77 ;  /* 0x000000034c0f7819 */ /* 0x001fc6000001024d */
[----:B------:R-:W-:Y:S01]  /*2330*/  IMAD.IADD R5, R71, 0x1, R21 ;  /* 0x0000000147057824 */ /* 0x000fe200078e0215 */
[----:B------:R-:W-:Y:S01]  /*2340*/  LEA R4, P4, R20, R78, 0x2 ;  /* 0x0000004e14047211 */ /* 0x000fe200078810ff */
[----:B------:R-:W-:-:S03]  /*2350*/  IMAD.SHL.U32 R14, R76, 0x8, RZ ;  /* 0x000000084c0e7824 */ /* 0x000fc600078e00ff */
[----:B------:R-:W-:Y:S01]  /*2360*/  LEA.HI.X R5, R20, R79, R5, 0x2, P4 ;  /* 0x0000004f14057211 */ /* 0x000fe200020f1405 */
[----:B------:R-:W-:Y:S01]  /*2370*/  IMAD.WIDE.U32 R20, R68, R76, R14 ;  /* 0x0000004c44147225 */ /* 0x000fe200078e000e */
[----:B--2---:R-:W-:-:S05]  /*2380*/  LOP3.LUT R9, R7, 0xffffe000, RZ, 0xc0, !PT ;  /* 0xffffe00007097812 */ /* 0x004fca00078ec0ff */
[----:B------:R-:W-:-:S04]  /*2390*/  FMUL R9, R9, R56 ;  /* 0x0000003809097220 */ /* 0x000fc80000400000 */
[----:B------:R-:W-:Y:S01]  /*23a0*/  FFMA R75, R24, R19, R9 ;  /* 0x00000013184b7223 */ /* 0x000fe20000000009 */
[----:B------:R-:W-:Y:S02]  /*23b0*/  LEA.HI.X R9, R70, UR5, R81, 0x2, P3 ;  /* 0x0000000546097c11 */ /* 0x000fe400098f1451 */
[----:B------:R-:W-:Y:S02]  /*23c0*/  ISETP.GT.AND P3, PT, R3, RZ, P1 ;  /* 0x000000ff0300720c */ /* 0x000fe40000f64270 */
[----:B------:R-:W-:-:S05]  /*23d0*/  F2FP.TF32.F32.PACK_B R75, R75 ;  /* 0x0000004bff4b723e */ /* 0x000fca00024050ff */
[----:B------:R0:W-:Y:S06]  /*23e0*/  @P2 STG.E desc[UR36][R8.64], R75 ;  /* 0x0000004b08002986 */ /* 0x0001ec000c101924 */
[----:B------:R-:W-:Y:S05]  /*23f0*/  @!P3 BRA `(.L_x_31) ;  /* 0x000000000004b947 */ /* 0x000fea0003800000 */
[----:B------:R1:W5:Y:S02]  /*2400*/  LDG.E.LTC128B R7, desc[UR36][R4.64+0x4] ;  /* 0x0000042404077981 */ /* 0x000364000c1e1920 */
.L_x_31:
[----:B------:R-:W-:Y:S05]  /*2410*/  BSYNC B1 ;  /* 0x0000000000017941 */ /* 0x000fea0003800000 */
.L_x_30:
[----:B-----5:R-:W-:Y:S01]  /*2420*/  LOP3.LUT R15, R7, 0xffffe000, RZ, 0xc0, !PT ;  /* 0xffffe000070f7812 */ /* 0x020fe200078ec0ff */
[----:B------:R-:W-:Y:S01]  /*2430*/  IMAD.IADD R69, R69, 0x1, R21 ;  /* 0x0000000145457824 */ /* 0x000fe200078e0215 */
[----:B------:R-:W-:Y:S01]  /*2440*/  IADD3 R72, P2, R72, R20, RZ ;  /* 0x0000001448487210 */ /* 0x000fe20007f5e0ff */
[----:B------:R-:W-:Y:S01]  /*2450*/  IMAD.MOV.U32 R24, RZ, RZ, R7 ;  /* 0x000000ffff187224 */ /* 0x000fe200078e0007 */
[----:B------:R-:W-:Y:S01]  /*2460*/  ISETP.GT.AND P0, PT, R3, 0x8, P0 ;  /* 0x000000080300780c */ /* 0x000fe20000704270 */
[----:B------:R-:W-:Y:S02]  /*2470*/  FMUL R12, R15, R56 ;  /* 0x000000380f0c7220 */ /* 0x000fe40000400000 */
[----:B------:R-:W-:Y:S01]  /*2480*/  IMAD.X R13, R69, 0x1, R13, P2 ;  /* 0x00000001450d7824 */ /* 0x000fe200010e060d */
[----:B------:R-:W-:Y:S01]  /*2490*/  LEA R14, P2, R72, R78, 0x2 ;  /* 0x0000004e480e7211 */ /* 0x000fe200078410ff */
[----:B------:R-:W-:-:S03]  /*24a0*/  FFMA R25, R25, R19, R12 ;  /* 0x0000001319197223 */ /* 0x000fc6000000000c */
[----:B------:R-:W-:Y:S02]  /*24b0*/  LEA.HI.X R15, R72, R79, R13, 0x2, P2 ;  /* 0x0000004f480f7211 */ /* 0x000fe400010f140d */
[----:B------:R-:W-:-:S05]  /*24c0*/  F2FP.TF32.F32.PACK_B R25, R25 ;  /* 0x00000019ff19723e */ /* 0x000fca00024050ff */
[----:B------:R2:W-:Y:S04]  /*24d0*/  @P3 STG.E desc[UR36][R8.64+0x4], R25 ;  /* 0x0000041908003986 */ /* 0x0005e8000c101924 */
[----:B------:R-:W3:Y:S01]  /*24e0*/  @P0 LDG.E.LTC128B R24, desc[UR36][R14.64] ;  /* 0x000000240e180981 */ /* 0x000ee2000c1e1920 */
[----:B------:R-:W-:Y:S01]  /*24f0*/  IADD3 R20, P2, R10, R20, RZ ;  /* 0x000000140a147210 */ /* 0x000fe20007f5e0ff */
[----:B------:R-:W-:Y:S01]  /*2500*/  BSSY B1, `(.L_x_32) ;  /* 0x0000011000017945 */ /* 0x000fe20003800000 */
[----:B------:R-:W-:-:S03]  /*2510*/  ISETP.GT.AND P1, PT, R3, 0x8, P1 ;  /* 0x000000080300780c */ /* 0x000fc60000f24270 */
[----:B------:R-:W-:Y:S01]  /*2520*/  IMAD.X R21, R11, 0x1, R69, P2 ;  /* 0x000000010b157824 */ /* 0x000fe200010e0645 */
[C---:B------:R-:W-:Y:S02]  /*2530*/  SHF.L.U64.HI R11, R57.reuse, 0x2, R58 ;  /* 0x00000002390b7819 */ /* 0x040fe4000001023a */
[----:B------:R-:W-:Y:S01]  /*2540*/  LEA R12, P2, R57, R8, 0x2 ;  /* 0x00000008390c7211 */ /* 0x000fe200078410ff */
[----:B------:R-:W-:-:S04]  /*2550*/  IMAD.WIDE.U32 R20, R67, R74, R20 ;  /* 0x0000004a43147225 */ /* 0x000fc800078e0014 */
[----:B------:R-:W-:Y:S01]  /*2560*/  IMAD.X R13, R11, 0x1, R9, P2 ;  /* 0x000000010b0d7824 */ /* 0x000fe200010e0609 */
[----:B------:R-:W-:Y:S02]  /*2570*/  LEA R10, P3, R20, R78, 0x2 ;  /* 0x0000004e140a7211 */ /* 0x000fe400078610ff */
[----:B---3--:R-:W-:-:S05]  /*2580*/  LOP3.LUT R7, R24, 0xffffe000, RZ, 0xc0, !PT ;  /* 0xffffe00018077812 */ /* 0x008fca00078ec0ff */
[----:B------:R-:W-:-:S04]  /*2590*/  FMUL R7, R7, R56 ;  /* 0x0000003807077220 */ /* 0x000fc80000400000 */
[----:B------:R-:W-:Y:S01]  /*25a0*/  FFMA R67, R26, R19, R7 ;  /* 0x000000131a437223 */ /* 0x000fe20000000007 */
[----:B------:R-:W-:-:S04]  /*25b0*/  IMAD.IADD R7, R71, 0x1, R21 ;  /* 0x0000000147077824 */ /* 0x000fc800078e0215 */
[----:B------:R-:W-:Y:S02]  /*25c0*/  F2FP.TF32.F32.PACK_B R67, R67 ;  /* 0x00000043ff43723e */ /* 0x000fe400024050ff */
[----:B------:R-:W-:-:S03]  /*25d0*/  LEA.HI.X R11, R20, R79, R7, 0x2, P3 ;  /* 0x0000004f140b7211 */ /* 0x000fc600018f1407 */
[----:B------:R2:W-:Y:S01]  /*25e0*/  @P0 STG.E desc[UR36][R12.64], R67 ;  /* 0x000000430c000986 */ /* 0x0005e2000c101924 */
[----:B------:R-:W-:Y:S05]  /*25f0*/  @!P1 BRA `(.L_x_33) ;  /* 0x0000000000049947 */ /* 0x000fea0003800000 */
[----:B------:R3:W5:Y:S02]  /*2600*/  LDG.E.LTC128B R24, desc[UR36][R10.64+0x4] ;  /* 0x000004240a187981 */ /* 0x000764000c1e1920 */
.L_x_33:
[----:B------:R-:W-:Y:S05]  /*2610*/  BSYNC B1 ;  /* 0x0000000000017941 */ /* 0x000fea0003800000 */
.L_x_32:
[----:B-----5:R-:W-:Y:S01]  /*2620*/  LOP3.LUT R7, R24, 0xffffe000, RZ, 0xc0, !PT ;  /* 0xffffe00018077812 */ /* 0x020fe200078ec0ff */
[----:B------:R-:W-:Y:S01]  /*2630*/  BSSY B1, `(.L_x_34) ;  /* 0x0000009000017945 */ /* 0x000fe20003800000 */
[----:B------:R-:W-:-:S03]  /*2640*/  ISETP.GT.AND P0, PT, R6, 0x8, PT ;  /* 0x000000080600780c */ /* 0x000fc60003f04270 */
[----:B------:R-:W-:Y:S01]  /*2650*/  FMUL R14, R7, R56 ;  /* 0x00000038070e7220 */ /* 0x000fe20000400000 */
[----:B------:R-:W-:-:S03]  /*2660*/  ISETP.GT.AND P2, PT, R3, RZ, P0 ;  /* 0x000000ff0300720c */ /* 0x000fc60000744270 */
[----:B------:R-:W-:-:S05]  /*2670*/  FFMA R27, R27, R19, R14 ;  /* 0x000000131b1b7223 */ /* 0x000fca000000000e */
[----:B------:R-:W-:-:S05]  /*2680*/  F2FP.TF32.F32.PACK_B R27, R27 ;  /* 0x0000001bff1b723e */ /* 0x000fca00024050ff */
[----:B------:R4:W-:Y:S01]  /*2690*/  @P1 STG.E desc[UR36][R12.64+0x4], R27 ;  /* 0x0000041b0c001986 */ /* 0x0009e2000c101924 */
[----:B------:R-:W-:Y:S05]  /*26a0*/  @!P2 BRA `(.L_x_35) ;  /* 0x000000000004a947 */ /* 0x000fea0003800000 */
[----:B------:R0:W5:Y:S02]  /*26b0*/  LDG.E.LTC128B R24, desc[UR36][R4.64+0x20] ;  /* 0x0000202404187981 */ /* 0x000164000c1e1920 */
.L_x_35:
[----:B------:R-:W-:Y:S05]  /*26c0*/  BSYNC B1 ;  /* 0x0000000000017941 */ /* 0x000fea0003800000 */
.L_x_34:
        /* <DEDUP_REMOVED lines=10> */
.L_x_37:
[----:B------:R-:W-:Y:S05]  /*2770*/  BSYNC B1 ;  /* 0x0000000000017941 */ /* 0x000fea0003800000 */
.L_x_36:
[----:B0----5:R-:W-:Y:S01]  /*2780*/  LOP3.LUT R7, R24, 0xffffe000, RZ, 0xc0, !PT ;  /* 0xffffe00018077812 */ /* 0x021fe200078ec0ff */
[----:B------:R-:W-:Y:S01]  /*2790*/  BSSY B1, `(.L_x_38) ;  /* 0x0000008000017945 */ /* 0x000fe20003800000 */
[----:B------:R-:W-:-:S03]  /*27a0*/  ISETP.GT.AND P0, PT, R3, 0x8, P0 ;  /* 0x000000080300780c */ /* 0x000fc60000704270 */
[----:B------:R-:W-:-:S04]  /*27b0*/  FMUL R14, R7, R56 ;  /* 0x00000038070e7220 */ /* 0x000fc80000400000 */
[----:B------:R-:W-:-:S05]  /*27c0*/  FFMA R29, R29, R19, R14 ;  /* 0x000000131d1d7223 */ /* 0x000fca000000000e */
[----:B------:R-:W-:-:S05]  /*27d0*/  F2FP.TF32.F32.PACK_B R29, R29 ;  /* 0x0000001dff1d723e */ /* 0x000fca00024050ff */
[----:B------:R0:W-:Y:S01]  /*27e0*/  @P3 STG.E desc[UR36][R8.64+0x24], R29 ;  /* 0x0000241d08003986 */ /* 0x0001e2000c101924 */
[----:B------:R-:W-:Y:S05]  /*27f0*/  @!P0 BRA `(.L_x_39) ;  /* 0x0000000000048947 */ /* 0x000fea0003800000 */
[----:B------:R0:W5:Y:S02]  /*2800*/  LDG.E.LTC128B R24, desc[UR36][R10.64+0x20] ;  /* 0x000020240a187981 */ /* 0x000164000c1e1920 */
.L_x_39:
[----:B------:R-:W-:Y:S05]  /*2810*/  BSYNC B1 ;  /* 0x0000000000017941 */ /* 0x000fea0003800000 */
.L_x_38:
[----:B-----5:R-:W-:Y:S01]  /*2820*/  LOP3.LUT R7, R24, 0xffffe000, RZ, 0xc0, !PT ;  /* 0xffffe00018077812 */ /* 0x020fe200078ec0ff */
        /* <DEDUP_REMOVED lines=8> */
.L_x_41:
[----:B------:R-:W-:Y:S05]  /*28b0*/  BSYNC B1 ;  /* 0x0000000000017941 */ /* 0x000fea0003800000 */
.L_x_40:
[----:B0----5:R-:W-:Y:S01]  /*28c0*/  LOP3.LUT R7, R24, 0xffffe000, RZ, 0xc0, !PT ;  /* 0xffffe00018077812 */ /* 0x021fe200078ec0ff */
        /* <DEDUP_REMOVED lines=9> */
.L_x_43:
[----:B------:R-:W-:Y:S05]  /*2960*/  BSYNC B1 ;  /* 0x0000000000017941 */ /* 0x000fea0003800000 */
.L_x_42:
        /* <DEDUP_REMOVED lines=10> */
.L_x_45:
[----:B------:R-:W-:Y:S05]  /*2a10*/  BSYNC B1 ;  /* 0x0000000000017941 */ /* 0x000fea0003800000 */
.L_x_44:
        /* <DEDUP_REMOVED lines=9> */
.L_x_47:
[----:B------:R-:W-:Y:S05]  /*2ab0*/  BSYNC B1 ;  /* 0x0000000000017941 */ /* 0x000fea0003800000 */
.L_x_46:
        /* <DEDUP_REMOVED lines=9> */
.L_x_49:
[----:B------:R-:W-:Y:S05]  /*2b50*/  BSYNC B1 ;  /* 0x0000000000017941 */ /* 0x000fea0003800000 */
.L_x_48:
        /* <DEDUP_REMOVED lines=10> */
.L_x_51:
[----:B------:R-:W-:Y:S05]  /*2c00*/  BSYNC B1 ;  /* 0x0000000000017941 */ /* 0x000fea0003800000 */
.L_x_50:
        /* <DEDUP_REMOVED lines=10> */
.L_x_53:
[----:B------:R-:W-:Y:S05]  /*2cb0*/  BSYNC B1 ;  /* 0x0000000000017941 */ /* 0x000fea0003800000 */
.L_x_52:
        /* <DEDUP_REMOVED lines=9> */
.L_x_55:
[----:B------:R-:W-:Y:S05]  /*2d50*/  BSYNC B1 ;  /* 0x0000000000017941 */ /* 0x000fea0003800000 */
.L_x_54:
        /* <DEDUP_REMOVED lines=9> */
.L_x_57:
[----:B------:R-:W-:Y:S05]  /*2df0*/  BSYNC B1 ;  /* 0x0000000000017941 */ /* 0x000fea0003800000 */
.L_x_56:
        /* <DEDUP_REMOVED lines=10> */
.L_x_59:
[----:B------:R-:W-:Y:S05]  /*2ea0*/  BSYNC B1 ;  /* 0x0000000000017941 */ /* 0x000fea0003800000 */
.L_x_58:
        /* <DEDUP_REMOVED lines=10> */
.L_x_61:
[----:B------:R-:W-:Y:S05]  /*2f50*/  BSYNC B1 ;  /* 0x0000000000017941 */ /* 0x000fea0003800000 */
.L_x_60:
        /* <DEDUP_REMOVED lines=9> */
.L_x_63:
[----:B------:R-:W-:Y:S05]  /*2ff0*/  BSYNC B1 ;  /* 0x0000000000017941 */ /* 0x000fea0003800000 */
.L_x_62:
        /* <DEDUP_REMOVED lines=9> */
.L_x_65:
[----:B------:R-:W-:Y:S05]  /*3090*/  BSYNC B1 ;  /* 0x0000000000017941 */ /* 0x000fea0003800000 */
.L_x_64:
        /* <DEDUP_REMOVED lines=10> */
.L_x_67:
[----:B------:R-:W-:Y:S05]  /*3140*/  BSYNC B1 ;  /* 0x0000000000017941 */ /* 0x000fea0003800000 */
.L_x_66:
        /* <DEDUP_REMOVED lines=10> */
.L_x_69:
[----:B------:R-:W-:Y:S05]  /*31f0*/  BSYNC B1 ;  /* 0x0000000000017941 */ /* 0x000fea0003800000 */
.L_x_68:
        /* <DEDUP_REMOVED lines=9> */
.L_x_71:
[----:B------:R-:W-:Y:S05]  /*3290*/  BSYNC B1 ;  /* 0x0000000000017941 */ /* 0x000fea0003800000 */
.L_x_70:
        /* <DEDUP_REMOVED lines=9> */
.L_x_73:
[----:B------:R-:W-:Y:S05]  /*3330*/  BSYNC B1 ;  /* 0x0000000000017941 */ /* 0x000fea0003800000 */
.L_x_72:
        /* <DEDUP_REMOVED lines=10> */
.L_x_75:
[----:B------:R-:W-:Y:S05]  /*33e0*/  BSYNC B1 ;  /* 0x0000000000017941 */ /* 0x000fea0003800000 */
.L_x_74:
        /* <DEDUP_REMOVED lines=10> */
.L_x_77:
[----:B------:R-:W-:Y:S05]  /*3490*/  BSYNC B1 ;  /* 0x0000000000017941 */ /* 0x000fea0003800000 */
.L_x_76:
        /* <DEDUP_REMOVED lines=9> */
.L_x_79:
[----:B------:R-:W-:Y:S05]  /*3530*/  BSYNC B1 ;  /* 0x0000000000017941 */ /* 0x000fea0003800000 */
.L_x_78:
        /* <DEDUP_REMOVED lines=9> */
.L_x_81:
[----:B------:R-:W-:Y:S05]  /*35d0*/  BSYNC B1 ;  /* 0x0000000000017941 */ /* 0x000fea0003800000 */
.L_x_80:
        /* <DEDUP_REMOVED lines=10> */
.L_x_83:
[----:B------:R-:W-:Y:S05]  /*3680*/  BSYNC B1 ;  /* 0x0000000000017941 */ /* 0x000fea0003800000 */
.L_x_82:
[----:B-----5:R-:W-:Y:S01]  /*3690*/  LOP3.LUT R7, R24, 0xffffe000, RZ, 0xc0, !PT ;  /* 0xffffe00018077812 */ /* 0x020fe200078ec0ff */
[----:B------:R-:W-:Y:S01]  /*36a0*/  BSSY B1, `(.L_x_84) ;  /* 0x000000b000017945 */ /* 0x000fe20003800000 */
[----:B------:R-:W-:Y:S01]  /*36b0*/  ISETP.GT.AND P1, PT, R6, 0x39, PT ;  /* 0x000000390600780c */ /* 0x000fe20003f24270 */
[----:B------:R-:W-:Y:S02]  /*36c0*/  @P2 IMAD.MOV.U32 R6, RZ, RZ, R8 ;  /* 0x000000ffff062224 */ /* 0x000fe400078e0008 */
[----:B------:R-:W-:Y:S01]  /*36d0*/  FMUL R7, R7, R56 ;  /* 0x0000003807077220 */ /* 0x000fe20000400000 */
[----:B------:R-:W-:-:S03]  /*36e0*/  ISETP.GT.AND P3, PT, R3, RZ, P1 ;  /* 0x000000ff0300720c */ /* 0x000fc60000f64270 */
[----:B------:R-:W-:Y:S01]  /*36f0*/  FFMA R15, R52, R19, R7 ;  /* 0x00000013340f7223 */ /* 0x000fe20000000007 */
[----:B------:R-:W-:-:S04]  /*3700*/  @P2 IMAD.MOV.U32 R7, RZ, RZ, R9 ;  /* 0x000000ffff072224 */ /* 0x000fc800078e0009 */
[----:B------:R-:W-:-:S05]  /*3710*/  F2FP.TF32.F32.PACK_B R15, R15 ;  /* 0x0000000fff0f723e */ /* 0x000fca00024050ff */
[----:B------:R0:W-:Y:S01]  /*3720*/  @P2 STG.E desc[UR36][R6.64+0xe0], R15 ;  /* 0x0000e00f06002986 */ /* 0x0001e2000c101924 */
[----:B------:R-:W-:Y:S05]  /*3730*/  @!P3 BRA `(.L_x_85) ;  /* 0x000000000004b947 */ /* 0x000fea0003800000 */
[----:B------:R0:W5:Y:S02]  /*3740*/  LDG.E.LTC128B R24, desc[UR36][R4.64+0xe4] ;  /* 0x0000e42404187981 */ /* 0x000164000c1e1920 */
.L_x_85:
[----:B------:R-:W-:Y:S05]  /*3750*/  BSYNC B1 ;  /* 0x0000000000017941 */ /* 0x000fea0003800000 */
.L_x_84:
[----:B01---5:R-:W-:Y:S01]  /*3760*/  LOP3.LUT R5, R24, 0xffffe000, RZ, 0xc0, !PT ;  /* 0xffffe00018057812 */ /* 0x023fe200078ec0ff */
        /* <DEDUP_REMOVED lines=8> */
.L_x_87:
[----:B------:R-:W-:Y:S05]  /*37f0*/  BSYNC B1 ;  /* 0x0000000000017941 */ /* 0x000fea0003800000 */
.L_x_86:
[----:B-----5:R-:W-:Y:S01]  /*3800*/  LOP3.LUT R5, R24, 0xffffe000, RZ, 0xc0, !PT ;  /* 0xffffe00018057812 */ /* 0x020fe200078ec0ff */
[----:B------:R-:W-:Y:S01]  /*3810*/  @P0 IMAD.MOV.U32 R4, RZ, RZ, R12 ;  /* 0x000000ffff040224 */ /* 0x000fe200078e000c */
[----:B------:R-:W-:Y:S01]  /*3820*/  ISETP.GT.AND P1, PT, R3, 0x8, P1 ;  /* 0x000000080300780c */ /* 0x000fe20000f24270 */
[----:B------:R-:W-:Y:S02]  /*3830*/  BSSY B1, `(.L_x_88) ;  /* 0x0000008000017945 */ /* 0x000fe40003800000 */
[----:B------:R-:W-:-:S04]  /*3840*/  FMUL R5, R5, R56 ;  /* 0x0000003805057220 */ /* 0x000fc80000400000 */
[----:B------:R-:W-:Y:S01]  /*3850*/  FFMA R7, R54, R19, R5 ;  /* 0x0000001336077223 */ /* 0x000fe20000000005 */
[----:B------:R-:W-:-:S04]  /*3860*/  @P0 IMAD.MOV.U32 R5, RZ, RZ, R13 ;  /* 0x000000ffff050224 */ /* 0x000fc800078e000d */
[----:B------:R-:W-:-:S05]  /*3870*/  F2FP.TF32.F32.PACK_B R7, R7 ;  /* 0x00000007ff07723e */ /* 0x000fca00024050ff */
[----:B------:R0:W-:Y:S01]  /*3880*/  @P0 STG.E desc[UR36][R4.64+0xe0], R7 ;  /* 0x0000e00704000986 */ /* 0x0001e2000c101924 */
[----:B------:R-:W-:Y:S05]  /*3890*/  @!P1 BRA `(.L_x_89) ;  /* 0x0000000000049947 */ /* 0x000fea0003800000 */
[----:B------:R0:W5:Y:S02]  /*38a0*/  LDG.E.LTC128B R24, desc[UR36][R10.64+0xe4] ;  /* 0x0000e4240a187981 */ /* 0x000164000c1e1920 */
.L_x_89:
[----:B------:R-:W-:Y:S05]  /*38b0*/  BSYNC B1 ;  /* 0x0000000000017941 */ /* 0x000fea0003800000 */
.L_x_88:
[----:B------:R-:W-:Y:S05]  /*38c0*/  @!P1 BRA `(.L_x_90) ;  /* 0x0000000800909947 */ /* 0x000fea0003800000 */
[----:B-----5:R-:W-:-:S05]  /*38d0*/  LOP3.LUT R3, R24, 0xffffe000, RZ, 0xc0, !PT ;  /* 0xffffe00018037812 */ /* 0x020fca00078ec0ff */
[----:B0-----:R-:W-:-:S04]  /*38e0*/  FMUL R4, R3, R56 ;  /* 0x0000003803047220 */ /* 0x001fc80000400000 */
[----:B------:R-:W-:-:S05]  /*38f0*/  FFMA R55, R55, R19, R4 ;  /* 0x0000001337377223 */ /* 0x000fca0000000004 */
[----:B------:R-:W-:-:S05]  /*3900*/  F2FP.TF32.F32.PACK_B R55, R55 ;  /* 0x00000037ff37723e */ /* 0x000fca00024050ff */
[----:B------:R0:W-:Y:S01]  /*3910*/  STG.E desc[UR36][R12.64+0xe4], R55 ;  /* 0x0000e4370c007986 */ /* 0x0001e2000c101924 */
[----:B------:R-:W-:Y:S05]  /*3920*/  BRA `(.L_x_90) ;  /* 0x0000000800787947 */ /* 0x000fea0003800000 */
.L_x_29:
[----:B------:R-:W-:Y:S01]  /*3930*/  ISETP.GT.AND P4, PT, R6, 0x1, PT ;  /* 0x000000010600780c */ /* 0x000fe20003f84270 */
[----:B------:R-:W-:Y:S01]  /*3940*/  ULDC.64 UR4, c[0x0][0x5c0] ;  /* 0x0001700000047ab9 */ /* 0x000fe20000000a00 */
[-C--:B------:R-:W-:Y:S01]  /*3950*/  FMUL R7, R24, R19.reuse ;  /* 0x0000001318077220 */ /* 0x080fe20000400000 */
[----:B------:R-:W-:Y:S01]  /*3960*/  LEA R4, P3, R70, UR4, 0x2 ;  /* 0x0000000446047c11 */ /* 0x000fe2000f8610ff */
[-C--:B------:R-:W-:Y:S01]  /*3970*/  FMUL R25, R25, R19.reuse ;  /* 0x0000001319197220 */ /* 0x080fe20000400000 */
[----:B------:R-:W-:Y:S01]  /*3980*/  ISETP.GT.AND P1, PT, R3, RZ, P4 ;  /* 0x000000ff0300720c */ /* 0x000fe20002724270 */
[-C--:B------:R-:W-:Y:S01]  /*3990*/  FMUL R11, R26, R19.reuse ;  /* 0x000000131a0b7220 */ /* 0x080fe20000400000 */
[----:B------:R-:W-:Y:S01]  /*39a0*/  LEA.HI.X R5, R70, UR5, R81, 0x2, P3 ;  /* 0x0000000546057c11 */ /* 0x000fe200098f1451 */
[----:B------:R-:W-:Y:S01]  /*39b0*/  FMUL R27, R27, R19 ;  /* 0x000000131b1b7220 */ /* 0x000fe20000400000 */
[----:B------:R-:W-:Y:S01]  /*39c0*/  F2FP.TF32.F32.PACK_B R7, R7 ;  /* 0x00000007ff07723e */ /* 0x000fe200024050ff */
[----:B------:R-:W-:Y:S01]  /*39d0*/  FMUL R29, R29, R19 ;  /* 0x000000131d1d7220 */ /* 0x000fe20000400000 */
[----:B------:R-:W-:Y:S01]  /*39e0*/  F2FP.TF32.F32.PACK_B R25, R25 ;  /* 0x00000019ff19723e */ /* 0x000fe200024050ff */
[-C--:B------:R-:W-:Y:S01]  /*39f0*/  FMUL R31, R31, R19.reuse ;  /* 0x000000131f1f7220 */ /* 0x080fe20000400000 */
[C---:B------:R-:W-:Y:S01]  /*3a00*/  SHF.L.U64.HI R9, R57.reuse, 0x2, R58 ;  /* 0x0000000239097819 */ /* 0x040fe2000001023a */
[----:B------:R0:W-:Y:S01]  /*3a10*/  @P2 STG.E desc[UR36][R4.64], R7 ;  /* 0x0000000704002986 */ /* 0x0001e2000c101924 */
[----:B------:R-:W-:Y:S01]  /*3a20*/  LEA R8, P3, R57, R4, 0x2 ;  /* 0x0000000439087211 */ /* 0x000fe200078610ff */
[-C--:B------:R-:W-:Y:S01]  /*3a30*/  FMUL R13, R32, R19.reuse ;  /* 0x00000013200d7220 */ /* 0x080fe20000400000 */
[C---:B------:R-:W-:Y:S01]  /*3a40*/  ISETP.GT.AND P2, PT, R6.reuse, 0x8, PT ;  /* 0x000000080600780c */ /* 0x040fe20003f44270 */
[----:B------:R-:W-:Y:S01]  /*3a50*/  @P1 STG.E desc[UR36][R4.64+0x4], R25 ;  /* 0x0000041904001986 */ /* 0x000fe2000c101924 */
[----:B------:R-:W-:Y:S01]  /*3a60*/  ISETP.GT.AND P1, PT, R6, 0x9, PT ;  /* 0x000000090600780c */ /* 0x000fe20003f24270 */
[----:B------:R-:W-:Y:S01]  /*3a70*/  IMAD.X R9, R9, 0x1, R5, P3 ;  /* 0x0000000109097824 */ /* 0x000fe200018e0605 */
[----:B------:R-:W-:Y:S01]  /*3a80*/  ISETP.GT.AND P0, PT, R3, 0x8, P0 ;  /* 0x000000080300780c */ /* 0x000fe20000704270 */
[-C--:B------:R-:W-:Y:S01]  /*3a90*/  FMUL R33, R33, R19.reuse ;  /* 0x0000001321217220 */ /* 0x080fe20000400000 */
[----:B------:R-:W-:Y:S01]  /*3aa0*/  ISETP.GT.AND P4, PT, R3, 0x8, P4 ;  /* 0x000000080300780c */ /* 0x000fe20002784270 */
[-C--:B------:R-:W-:Y:S01]  /*3ab0*/  FMUL R35, R35, R19.reuse ;  /* 0x0000001323237220 */ /* 0x080fe20000400000 */
[C---:B------:R-:W-:Y:S01]  /*3ac0*/  ISETP.GT.AND P5, PT, R3.reuse, RZ, P2 ;  /* 0x000000ff0300720c */ /* 0x040fe200017a4270 */
[-C--:B0-----:R-:W-:Y:S01]  /*3ad0*/  FMUL R7, R28, R19.reuse ;  /* 0x000000131c077220 */ /* 0x081fe20000400000 */
[----:B------:R-:W-:Y:S01]  /*3ae0*/  ISETP.GT.AND P3, PT, R3, RZ, P1 ;  /* 0x000000ff0300720c */ /* 0x000fe20000f64270 */
[----:B------:R-:W-:Y:S01]  /*3af0*/  FMUL R37, R37, R19 ;  /* 0x0000001325257220 */ /* 0x000fe20000400000 */
[----:B------:R-:W-:Y:S01]  /*3b00*/  F2FP.TF32.F32.PACK_B R11, R11 ;  /* 0x0000000bff0b723e */ /* 0x000fe200024050ff */
[----:B------:R-:W-:Y:S01]  /*3b10*/  FMUL R39, R39, R19 ;  /* 0x0000001327277220 */ /* 0x000fe20000400000 */
[----:B------:R-:W-:Y:S01]  /*3b20*/  F2FP.TF32.F32.PACK_B R27, R27 ;  /* 0x0000001bff1b723e */ /* 0x000fe200024050ff */
[----:B------:R-:W-:Y:S01]  /*3b30*/  FMUL R41, R41, R19 ;  /* 0x0000001329297220 */ /* 0x000fe20000400000 */
[----:B------:R-:W-:Y:S01]  /*3b40*/  F2FP.TF32.F32.PACK_B R7, R7 ;  /* 0x00000007ff07723e */ /* 0x000fe200024050ff */
[----:B------:R0:W-:Y:S01]  /*3b50*/  @P0 STG.E desc[UR36][R8.64], R11 ;  /* 0x0000000b08000986 */ /* 0x0001e2000c101924 */
[----:B------:R-:W-:Y:S01]  /*3b60*/  F2FP.TF32.F32.PACK_B R29, R29 ;  /* 0x0000001dff1d723e */ /* 0x000fe200024050ff */
[-C--:B------:R-:W-:Y:S01]  /*3b70*/  FMUL R43, R43, R19.reuse ;  /* 0x000000132b2b7220 */ /* 0x080fe20000400000 */
[C---:B------:R-:W-:Y:S01]  /*3b80*/  ISETP.GT.AND P0, PT, R6.reuse, 0x10, PT ;  /* 0x000000100600780c */ /* 0x040fe20003f04270 */
[----:B------:R-:W-:Y:S01]  /*3b90*/  @P4 STG.E desc[UR36][R8.64+0x4], R27 ;  /* 0x0000041b08004986 */ /* 0x000fe2000c101924 */
[----:B------:R-:W-:Y:S01]  /*3ba0*/  ISETP.GT.AND P2, PT, R3, 0x8, P2 ;  /* 0x000000080300780c */ /* 0x000fe20001744270 */
[-C--:B------:R-:W-:Y:S01]  /*3bb0*/  FMUL R45, R45, R19.reuse ;  /* 0x000000132d2d7220 */ /* 0x080fe20000400000 */
[C---:B------:R-:W-:Y:S01]  /*3bc0*/  ISETP.GT.AND P1, PT, R3.reuse, 0x8, P1 ;  /* 0x000000080300780c */ /* 0x040fe20000f24270 */
[----:B------:R1:W-:Y:S01]  /*3bd0*/  @P5 STG.E desc[UR36][R4.64+0x20], R7 ;  /* 0x0000200704005986 */ /* 0x0003e2000c101924 */
[----:B------:R-:W-:Y:S01]  /*3be0*/  ISETP.GT.AND P5, PT, R3, RZ, P0 ;  /* 0x000000ff0300720c */ /* 0x000fe200007a4270 */
[----:B------:R-:W-:Y:S01]  /*3bf0*/  FMUL R47, R47, R19 ;  /* 0x000000132f2f7220 */ /* 0x000fe20000400000 */
[----:B------:R-:W-:Y:S01]  /*3c00*/  F2FP.TF32.F32.PACK_B R31, R31 ;  /* 0x0000001fff1f723e */ /* 0x000fe200024050ff */
[----:B------:R-:W-:Y:S01]  /*3c10*/  @P3 STG.E desc[UR36][R4.64+0x24], R29 ;  /* 0x0000241d04003986 */ /* 0x000fe2000c101924 */
[----:B------:R-:W-:Y:S01]  /*3c20*/  ISETP.GT.AND P3, PT, R6, 0x11, PT ;  /* 0x000000110600780c */ /* 0x000fe20003f64270 */
[----:B0-----:R-:W-:Y:S01]  /*3c30*/  FMUL R11, R30, R19 ;  /* 0x000000131e0b7220 */ /* 0x001fe20000400000 */
[----:B------:R-:W-:Y:S01]  /*3c40*/  F2FP.TF32.F32.PACK_B R13, R13 ;  /* 0x0000000dff0d723e */ /* 0x000fe200024050ff */
[-C--:B------:R-:W-:Y:S01]  /*3c50*/  FMUL R49, R49, R19.reuse ;  /* 0x0000001331317220 */ /* 0x080fe20000400000 */
[----:B------:R-:W-:Y:S01]  /*3c60*/  ISETP.GT.AND P4, PT, R3, RZ, P3 ;  /* 0x000000ff0300720c */ /* 0x000fe20001f84270 */
[----:B------:R-:W-:Y:S01]  /*3c70*/  FMUL R15, R50, R19 ;  /* 0x00000013320f7220 */ /* 0x000fe20000400000 */
[----:B------:R-:W-:Y:S01]  /*3c80*/  F2FP.TF32.F32.PACK_B R11, R11 ;  /* 0x0000000bff0b723e */ /* 0x000fe200024050ff */
[----:B-1----:R-:W-:Y:S01]  /*3c90*/  FMUL R7, R34, R19 ;  /* 0x0000001322077220 */ /* 0x002fe20000400000 */
[----:B------:R-:W-:Y:S01]  /*3ca0*/  F2FP.TF32.F32.PACK_B R33, R33 ;  /* 0x00000021ff21723e */ /* 0x000fe200024050ff */
[-C--:B------:R-:W-:Y:S01]  /*3cb0*/  FMUL R51, R51, R19.reuse ;  /* 0x0000001333337220 */ /* 0x080fe20000400000 */
[----:B------:R-:W-:Y:S01]  /*3cc0*/  ISETP.GT.AND P0, PT, R3, 0x8, P0 ;  /* 0x000000080300780c */ /* 0x000fe20000704270 */
[----:B------:R0:W-:Y:S01]  /*3cd0*/  @P2 STG.E desc[UR36][R8.64+0x20], R11 ;  /* 0x0000200b08002986 */ /* 0x0001e2000c101924 */
[----:B------:R-:W-:Y:S01]  /*3ce0*/  ISETP.GT.AND P2, PT, R6, 0x19, PT ;  /* 0x000000190600780c */ /* 0x000fe20003f44270 */
[----:B------:R-:W-:Y:S01]  /*3cf0*/  FMUL R21, R52, R19 ;  /* 0x0000001334157220 */ /* 0x000fe20000400000 */
[----:B------:R-:W-:Y:S01]  /*3d00*/  F2FP.TF32.F32.PACK_B R7, R7 ;  /* 0x00000007ff07723e */ /* 0x000fe200024050ff */
[----:B------:R-:W-:Y:S01]  /*3d10*/  @P1 STG.E desc[UR36][R8.64+0x24], R31 ;  /* 0x0000241f08001986 */ /* 0x000fe2000c101924 */
[----:B------:R-:W-:Y:S01]  /*3d20*/  ISETP.GT.AND P1, PT, R6, 0x18, PT ;  /* 0x000000180600780c */ /* 0x000fe20003f24270 */
[----:B------:R-:W-:Y:S01]  /*3d30*/  FMUL R53, R53, R19 ;  /* 0x0000001335357220 */ /* 0x000fe20000400000 */
[----:B------:R-:W-:Y:S01]  /*3d40*/  F2FP.TF32.F32.PACK_B R35, R35 ;  /* 0x00000023ff23723e */ /* 0x000fe200024050ff */
[----:B------:R1:W-:Y:S01]  /*3d50*/  @P5 STG.E desc[UR36][R4.64+0x40], R13 ;  /* 0x0000400d04005986 */ /* 0x0003e2000c101924 */
[----:B------:R-:W-:Y:S01]  /*3d60*/  ISETP.GT.AND P5, PT, R3, RZ, P1 ;  /* 0x000000ff0300720c */ /* 0x000fe20000fa4270 */
[----:B------:R-:W-:Y:S01]  /*3d70*/  FMUL R55, R55, R19 ;  /* 0x0000001337377220 */ /* 0x000fe20000400000 */
[----:B------:R-:W-:Y:S01]  /*3d80*/  F2FP.TF32.F32.PACK_B R37, R37 ;  /* 0x00000025ff25723e */ /* 0x000fe200024050ff */
[----:B------:R-:W-:Y:S01]  /*3d90*/  @P4 STG.E desc[UR36][R4.64+0x44], R33 ;  /* 0x0000442104004986 */ /* 0x000fe2000c101924 */
[C---:B------:R-:W-:Y:S01]  /*3da0*/  ISETP.GT.AND P4, PT, R3.reuse, 0x8, P3 ;  /* 0x000000080300780c */ /* 0x040fe20001f84270 */
[----:B0-----:R-:W-:Y:S01]  /*3db0*/  FMUL R11, R36, R19 ;  /* 0x00000013240b7220 */ /* 0x001fe20000400000 */
[----:B------:R-:W-:Y:S01]  /*3dc0*/  ISETP.GT.AND P3, PT, R3, RZ, P2 ;  /* 0x000000ff0300720c */ /* 0x000fe20001764270 */
[----:B------:R0:W-:Y:S01]  /*3dd0*/  @P0 STG.E desc[UR36][R8.64+0x40], R7 ;  /* 0x0000400708000986 */ /* 0x0001e2000c101924 */
[----:B------:R-:W-:-:S02]  /*3de0*/  ISETP.GT.AND P0, PT, R6, 0x20, PT ;  /* 0x000000200600780c */ /* 0x000fc40003f04270 */
[----:B------:R-:W-:Y:S01]  /*3df0*/  F2FP.TF32.F32.PACK_B R11, R11 ;  /* 0x0000000bff0b723e */ /* 0x000fe200024050ff */
[----:B-1----:R-:W-:Y:S01]  /*3e00*/  FMUL R13, R40, R19 ;  /* 0x00000013280d7220 */ /* 0x002fe20000400000 */
[C---:B------:R-:W-:Y:S02]  /*3e10*/  ISETP.GT.AND P1, PT, R3.reuse, 0x8, P1 ;  /* 0x000000080300780c */ /* 0x040fe40000f24270 */
[----:B------:R-:W-:Y:S02]  /*3e20*/  F2FP.TF32.F32.PACK_B R39, R39 ;  /* 0x00000027ff27723e */ /* 0x000fe400024050ff */
[----:B------:R-:W-:Y:S01]  /*3e30*/  F2FP.TF32.F32.PACK_B R13, R13 ;  /* 0x0000000dff0d723e */ /* 0x000fe200024050ff */
[----:B------:R-:W-:Y:S01]  /*3e40*/  @P4 STG.E desc[UR36][R8.64+0x44], R35 ;  /* 0x0000442308004986 */ /* 0x000fe2000c101924 */
[C---:B------:R-:W-:Y:S01]  /*3e50*/  ISETP.GT.AND P4, PT, R3.reuse, 0x8, P2 ;  /* 0x000000080300780c */ /* 0x040fe20001784270 */
[----:B0-----:R-:W-:Y:S01]  /*3e60*/  FMUL R7, R38, R19 ;  /* 0x0000001326077220 */ /* 0x001fe20000400000 */
[----:B------:R-:W-:Y:S01]  /*3e70*/  ISETP.GT.AND P2, PT, R6, 0x21, PT ;  /* 0x000000210600780c */ /* 0x000fe20003f44270 */
[----:B------:R0:W-:Y:S01]  /*3e80*/  @P5 STG.E desc[UR36][R4.64+0x60], R11 ;  /* 0x0000600b04005986 */ /* 0x0001e2000c101924 */
[----:B------:R-:W-:-:S02]  /*3e90*/  ISETP.GT.AND P5, PT, R3, RZ, P0 ;  /* 0x000000ff0300720c */ /* 0x000fc400007a4270 */
[----:B------:R-:W-:Y:S01]  /*3ea0*/  F2FP.TF32.F32.PACK_B R7, R7 ;  /* 0x00000007ff07723e */ /* 0x000fe200024050ff */
[----:B------:R-:W-:Y:S01]  /*3eb0*/  @P3 STG.E desc[UR36][R4.64+0x64], R37 ;  /* 0x0000642504003986 */ /* 0x000fe2000c101924 */
[C---:B------:R-:W-:Y:S02]  /*3ec0*/  ISETP.GT.AND P3, PT, R3.reuse, RZ, P2 ;  /* 0x000000ff0300720c */ /* 0x040fe40001764270 */
[----:B------:R-:W-:Y:S01]  /*3ed0*/  F2FP.TF32.F32.PACK_B R41, R41 ;  /* 0x00000029ff29723e */ /* 0x000fe200024050ff */
[----:B------:R1:W-:Y:S01]  /*3ee0*/  @P1 STG.E desc[UR36][R8.64+0x60], R7 ;  /* 0x0000600708001986 */ /* 0x0003e2000c101924 */
[----:B------:R-:W-:Y:S02]  /*3ef0*/  ISETP.GT.AND P0, PT, R3, 0x8, P0 ;  /* 0x000000080300780c */ /* 0x000fe40000704270 */
[----:B------:R-:W-:Y:S01]  /*3f00*/  F2FP.TF32.F32.PACK_B R43, R43 ;  /* 0x0000002bff2b723e */ /* 0x000fe200024050ff */
[----:B------:R-:W-:Y:S01]  /*3f10*/  @P4 STG.E desc[UR36][R8.64+0x64], R39 ;  /* 0x0000642708004986 */ /* 0x000fe2000c101924 */
[----:B------:R-:W-:Y:S01]  /*3f20*/  ISETP.GT.AND P4, PT, R6, 0x28, PT ;  /* 0x000000280600780c */ /* 0x000fe20003f84270 */
[----:B0-----:R-:W-:Y:S01]  /*3f30*/  FMUL R11, R44, R19 ;  /* 0x000000132c0b7220 */ /* 0x001fe20000400000 */
[----:B------:R-:W-:Y:S01]  /*3f40*/  F2FP.TF32.F32.PACK_B R45, R45 ;  /* 0x0000002dff2d723e */ /* 0x000fe200024050ff */
[----:B------:R0:W-:Y:S01]  /*3f50*/  @P5 STG.E desc[UR36][R4.64+0x80], R13 ;  /* 0x0000800d04005986 */ /* 0x0001e2000c101924 */
[----:B------:R-:W-:-:S02]  /*3f60*/  ISETP.GT.AND P5, PT, R6, 0x29, PT ;  /* 0x000000290600780c */ /* 0x000fc40003fa4270 */
[----:B------:R-:W-:Y:S01]  /*3f70*/  F2FP.TF32.F32.PACK_B R11, R11 ;  /* 0x0000000bff0b723e */ /* 0x000fe200024050ff */
[----:B------:R-:W-:Y:S01]  /*3f80*/  @P3 STG.E desc[UR36][R4.64+0x84], R41 ;  /* 0x0000842904003986 */ /* 0x000fe2000c101924 */
[C---:B------:R-:W-:Y:S01]  /*3f90*/  ISETP.GT.AND P3, PT, R3.reuse, 0x8, P2 ;  /* 0x000000080300780c */ /* 0x040fe20001764270 */
[-C--:B-1----:R-:W-:Y:S01]  /*3fa0*/  FMUL R7, R42, R19.reuse ;  /* 0x000000132a077220 */ /* 0x082fe20000400000 */
[C---:B------:R-:W-:Y:S02]  /*3fb0*/  ISETP.GT.AND P2, PT, R3.reuse, RZ, P4 ;  /* 0x000000ff0300720c */ /* 0x040fe40002744270 */
[C---:B------:R-:W-:Y:S02]  /*3fc0*/  ISETP.GT.AND P1, PT, R3.reuse, RZ, P5 ;  /* 0x000000ff0300720c */ /* 0x040fe40002f24270 */
[----:B------:R-:W-:Y:S01]  /*3fd0*/  ISETP.GT.AND P4, PT, R3, 0x8, P4 ;  /* 0x000000080300780c */ /* 0x000fe20002784270 */
[----:B0-----:R-:W-:Y:S01]  /*3fe0*/  FMUL R13, R46, R19 ;  /* 0x000000132e0d7220 */ /* 0x001fe20000400000 */
[----:B------:R-:W-:-:S02]  /*3ff0*/  F2FP.TF32.F32.PACK_B R7, R7 ;  /* 0x00000007ff07723e */ /* 0x000fc400024050ff */
[----:B------:R-:W-:Y:S02]  /*4000*/  ISETP.GT.AND P5, PT, R3, 0x8, P5 ;  /* 0x000000080300780c */ /* 0x000fe40002fa4270 */
[----:B------:R-:W-:Y:S01]  /*4010*/  F2FP.TF32.F32.PACK_B R13, R13 ;  /* 0x0000000dff0d723e */ /* 0x000fe200024050ff */
[----:B------:R0:W-:Y:S01]  /*4020*/  @P0 STG.E desc[UR36][R8.64+0x80], R7 ;  /* 0x0000800708000986 */ /* 0x0001e2000c101924 */
[C---:B------:R-:W-:Y:S02]  /*4030*/  ISETP.GT.AND P0, PT, R6.reuse, 0x39, PT ;  /* 0x000000390600780c */ /* 0x040fe40003f04270 */
[----:B------:R-:W-:Y:S01]  /*4040*/  F2FP.TF32.F32.PACK_B R47, R47 ;  /* 0x0000002fff2f723e */ /* 0x000fe200024050ff */
[----:B------:R-:W-:Y:S01]  /*4050*/  @P3 STG.E desc[UR36][R8.64+0x84], R43 ;  /* 0x0000842b08003986 */ /* 0x000fe2000c101924 */
[C---:B------:R-:W-:Y:S02]  /*4060*/  ISETP.GT.AND P3, PT, R6.reuse, 0x30, PT ;  /* 0x000000300600780c */ /* 0x040fe40003f64270 */
[----:B------:R-:W-:Y:S01]  /*4070*/  F2FP.TF32.F32.PACK_B R49, R49 ;  /* 0x00000031ff31723e */ /* 0x000fe200024050ff */
[----:B------:R1:W-:Y:S01]  /*4080*/  @P2 STG.E desc[UR36][R4.64+0xa0], R11 ;  /* 0x0000a00b04002986 */ /* 0x0003e2000c101924 */
[----:B------:R-:W-:-:S02]  /*4090*/  ISETP.GT.AND P2, PT, R6, 0x31, PT ;  /* 0x000000310600780c */ /* 0x000fc40003f44270 */
[----:B------:R-:W-:Y:S01]  /*40a0*/  F2FP.TF32.F32.PACK_B R15, R15 ;  /* 0x0000000fff0f723e */ /* 0x000fe200024050ff */
[----:B------:R-:W-:Y:S01]  /*40b0*/  @P1 STG.E desc[UR36][R4.64+0xa4], R45 ;  /* 0x0000a42d04001986 */ /* 0x000fe2000c101924 */
[----:B------:R-:W-:Y:S01]  /*40c0*/  ISETP.GT.AND P1, PT, R6, 0x38, PT ;  /* 0x000000380600780c */ /* 0x000fe20003f24270 */
[----:B------:R-:W-:Y:S01]  /*40d0*/  @P4 IMAD.MOV.U32 R6, RZ, RZ, R8 ;  /* 0x000000ffff064224 */ /* 0x000fe200078e0008 */
[----:B------:R-:W-:Y:S01]  /*40e0*/  F2FP.TF32.F32.PACK_B R51, R51 ;  /* 0x00000033ff33723e */ /* 0x000fe200024050ff */
[----:B0-----:R-:W-:Y:S01]  /*40f0*/  @P4 IMAD.MOV.U32 R7, RZ, RZ, R9 ;  /* 0x000000ffff074224 */ /* 0x001fe200078e0009 */
[----:B------:R-:W-:Y:S02]  /*4100*/  F2FP.TF32.F32.PACK_B R21, R21 ;  /* 0x00000015ff15723e */ /* 0x000fe400024050ff */
[----:B------:R-:W-:Y:S01]  /*4110*/  F2FP.TF32.F32.PACK_B R53, R53 ;  /* 0x00000035ff35723e */ /* 0x000fe200024050ff */
[----:B-1----:R-:W-:Y:S01]  /*4120*/  FMUL R11, R48, R19 ;  /* 0x00000013300b7220 */ /* 0x002fe20000400000 */
[----:B------:R0:W-:Y:S01]  /*4130*/  @P4 STG.E desc[UR36][R6.64+0xa0], R13 ;  /* 0x0000a00d06004986 */ /* 0x0001e2000c101924 */
[----:B------:R-:W-:-:S02]  /*4140*/  ISETP.GT.AND P4, PT, R3, RZ, P3 ;  /* 0x000000ff0300720c */ /* 0x000fc40001f84270 */
[----:B------:R-:W-:Y:S02]  /*4150*/  ISETP.GT.AND P3, PT, R3, 0x8, P3 ;  /* 0x000000080300780c */ /* 0x000fe40001f64270 */
[----:B------:R-:W-:Y:S02]  /*4160*/  F2FP.TF32.F32.PACK_B R11, R11 ;  /* 0x0000000bff0b723e */ /* 0x000fe400024050ff */
[----:B------:R-:W-:Y:S01]  /*4170*/  F2FP.TF32.F32.PACK_B R55, R55 ;  /* 0x00000037ff37723e */ /* 0x000fe200024050ff */
[----:B0-----:R-:W-:Y:S02]  /*4180*/  @P5 IMAD.MOV.U32 R6, RZ, RZ, R8 ;  /* 0x000000ffff065224 */ /* 0x001fe400078e0008 */
[----:B------:R-:W-:Y:S01]  /*4190*/  FMUL R13, R54, R19 ;  /* 0x00000013360d7220 */ /* 0x000fe20000400000 */
[----:B------:R-:W-:-:S04]  /*41a0*/  @P5 IMAD.MOV.U32 R7, RZ, RZ, R9 ;  /* 0x000000ffff075224 */ /* 0x000fc800078e0009 */
[----:B------:R-:W-:Y:S01]  /*41b0*/  F2FP.TF32.F32.PACK_B R13, R13 ;  /* 0x0000000dff0d723e */ /* 0x000fe200024050ff */
[----:B------:R0:W-:Y:S01]  /*41c0*/  @P5 STG.E desc[UR36][R6.64+0xa4], R47 ;  /* 0x0000a42f06005986 */ /* 0x0001e2000c101924 */
[C---:B------:R-:W-:Y:S02]  /*41d0*/  ISETP.GT.AND P5, PT, R3.reuse, RZ, P2 ;  /* 0x000000ff0300720c */ /* 0x040fe400017a4270 */
[C---:B------:R-:W-:Y:S01]  /*41e0*/  ISETP.GT.AND P2, PT, R3.reuse, 0x8, P2 ;  /* 0x000000080300780c */ /* 0x040fe20001744270 */
[----:B------:R-:W-:Y:S01]  /*41f0*/  @P4 STG.E desc[UR36][R4.64+0xc0], R11 ;  /* 0x0000c00b04004986 */ /* 0x000fe2000c101924 */
[C---:B------:R-:W-:Y:S02]  /*4200*/  ISETP.GT.AND P4, PT, R3.reuse, RZ, P1 ;  /* 0x000000ff0300720c */ /* 0x040fe40000f84270 */
[----:B------:R-:W-:Y:S01]  /*4210*/  ISETP.GT.AND P1, PT, R3, 0x8, P1 ;  /* 0x000000080300780c */ /* 0x000fe20000f24270 */
[----:B0-----:R-:W-:-:S06]  /*4220*/  @P3 IMAD.MOV.U32 R6, RZ, RZ, R8 ;  /* 0x000000ffff063224 */ /* 0x001fcc00078e0008 */
[----:B------:R-:W-:Y:S01]  /*4230*/  @P5 STG.E desc[UR36][R4.64+0xc4], R49 ;  /* 0x0000c43104005986 */ /* 0x000fe2000c101924 */
[C---:B------:R-:W-:Y:S01]  /*4240*/  ISETP.GT.AND P5, PT, R3.reuse, RZ, P0 ;  /* 0x000000ff0300720c */ /* 0x040fe200007a4270 */
[----:B------:R-:W-:Y:S01]  /*4250*/  @P3 IMAD.MOV.U32 R7, RZ, RZ, R9 ;  /* 0x000000ffff073224 */ /* 0x000fe200078e0009 */
[----:B------:R-:W-:-:S04]  /*4260*/  ISETP.GT.AND P0, PT, R3, 0x8, P0 ;  /* 0x000000080300780c */ /* 0x000fc80000704270 */
[----:B------:R0:W-:Y:S02]  /*4270*/  @P3 STG.E desc[UR36][R6.64+0xc0], R15 ;  /* 0x0000c00f06003986 */ /* 0x0001e4000c101924 */
[----:B0-----:R-:W-:Y:S02]  /*4280*/  @P2 IMAD.MOV.U32 R6, RZ, RZ, R8 ;  /* 0x000000ffff062224 */ /* 0x001fe400078e0008 */
[----:B------:R-:W-:-:S05]  /*4290*/  @P2 IMAD.MOV.U32 R7, RZ, RZ, R9 ;  /* 0x000000ffff072224 */ /* 0x000fca00078e0009 */
[----:B------:R-:W-:Y:S04]  /*42a0*/  @P2 STG.E desc[UR36][R6.64+0xc4], R51 ;  /* 0x0000c43306002986 */ /* 0x000fe8000c101924 */
[----:B------:R-:W-:Y:S04]  /*42b0*/  @P4 STG.E desc[UR36][R4.64+0xe0], R21 ;  /* 0x0000e01504004986 */ /* 0x000fe8000c101924 */
[----:B------:R0:W-:Y:S02]  /*42c0*/  @P5 STG.E desc[UR36][R4.64+0xe4], R53 ;  /* 0x0000e43504005986 */ /* 0x0001e4000c101924 */
[----:B0-----:R-:W-:-:S02]  /*42d0*/  @P1 IMAD.MOV.U32 R4, RZ, RZ, R8 ;  /* 0x000000ffff041224 */ /* 0x001fc400078e0008 */
[----:B------:R-:W-:-:S05]  /*42e0*/  @P1 IMAD.MOV.U32 R5, RZ, RZ, R9 ;  /* 0x000000ffff051224 */ /* 0x000fca00078e0009 */
[----:B------:R0:W-:Y:S04]  /*42f0*/  @P1 STG.E desc[UR36][R4.64+0xe0], R13 ;  /* 0x0000e00d04001986 */ /* 0x0001e8000c101924 */
[----:B------:R0:W-:Y:S02]  /*4300*/  @P0 STG.E desc[UR36][R8.64+0xe4], R55 ;  /* 0x0000e43708000986 */ /* 0x0001e4000c101924 */
.L_x_90:
[----:B------:R-:W-:Y:S05]  /*4310*/  BSYNC B0 ;  /* 0x0000000000007941 */ /* 0x000fea0003800000 */
.L_x_28:
[----:B------:R-:W-:Y:S01]  /*4320*/  IADD3 R16, P0, R16, UR38, RZ ;  /* 0x0000002610107c10 */ /* 0x000fe2000ff1e0ff */
[----:B------:R-:W-:Y:S01]  /*4330*/  ULDC.64 UR4, c[0x0][0x650] ;  /* 0x0001940000047ab9 */ /* 0x000fe20000000a00 */
[----:B------:R-:W-:Y:S01]  /*4340*/  PRMT R3, RZ, 0x7610, R3 ;  /* 0x00007610ff037816 */ /* 0x000fe20000000003 */
[----:B------:R-:W-:Y:S01]  /*4350*/  IMAD.MOV.U32 R68, RZ, RZ, -0x1 ;  /* 0xffffffffff447424 */ /* 0x000fe200078e00ff */
[----:B------:R-:W-:Y:S01]  /*4360*/  IADD3.X R17, R17, UR41, RZ, P0, !PT ;  /* 0x0000002911117c10 */ /* 0x000fe200087fe4ff */
[----:B--2---:R-:W-:Y:S01]  /*4370*/  IMAD.MOV.U32 R67, RZ, RZ, -0x1 ;  /* 0xffffffffff437424 */ /* 0x004fe200078e00ff */
[----:B------:R-:W-:-:S04]  /*4380*/  ISETP.GE.U32.AND P0, PT, R16, UR4, PT ;  /* 0x0000000410007c0c */ /* 0x000fc8000bf06070 */
[----:B------:R-:W-:-:S13]  /*4390*/  ISETP.GE.U32.AND.EX P0, PT, R17, UR5, PT, P0 ;  /* 0x0000000511007c0c */ /* 0x000fda000bf06100 */
[----:B------:R-:W-:Y:S05]  /*43a0*/  @P0 BRA `(.L_x_91) ;  /* 0x00000004004c0947 */ /* 0x000fea0003800000 */
[----:B01-3--:R-:W0:Y:S01]  /*43b0*/  LDC.64 R10, c[0x0][0x628] ;  /* 0x00018a00ff0a7b82 */ /* 0x00be220000000a00 */
[----:B----4-:R-:W1:Y:S01]  /*43c0*/  S2R R12, SR_CTAID.X ;  /* 0x00000000000c7919 */ /* 0x010e620000002500 */
[----:B------:R-:W-:Y:S02]  /*43d0*/  IMAD.MOV.U32 R8, RZ, RZ, R16 ;  /* 0x000000ffff087224 */ /* 0x000fe400078e0010 */
[----:B------:R-:W-:Y:S01]  /*43e0*/  IMAD.MOV.U32 R9, RZ, RZ, R17 ;  /* 0x000000ffff097224 */ /* 0x000fe200078e0011 */
[----:B------:R-:W2:Y:S03]  /*43f0*/  S2R R20, SR_CTAID.Y ;  /* 0x0000000000147919 */ /* 0x000ea60000002600 */
[----:B------:R-:W3:Y:S08]  /*4400*/  LDC R0, c[0x0][0x630] ;  /* 0x00018c00ff007b82 */ /* 0x000ef00000000800 */
[----:B------:R-:W4:Y:S01]  /*4410*/  LDC.64 R14, c[0x0][0x620] ;  /* 0x00018800ff0e7b82 */ /* 0x000f220000000a00 */
[----:B0-----:R-:W-:-:S04]  /*4420*/  ISETP.NE.U32.AND P0, PT, R10, RZ, PT ;  /* 0x000000ff0a00720c */ /* 0x001fc80003f05070 */
[----:B------:R-:W-:-:S13]  /*4430*/  ISETP.NE.AND.EX P0, PT, R11, RZ, PT, P0 ;  /* 0x000000ff0b00720c */ /* 0x000fda0003f05300 */
[----:B-1234-:R-:W-:Y:S05]  /*4440*/  @!P0 BRA `(.L_x_92) ;  /* 0x0000000000288947 */ /* 0x01efea0003800000 */
        /* <DEDUP_REMOVED lines=10> */
.L_x_92:
[-CC-:B------:R-:W-:Y:S01]  /*44f0*/  SHF.R.U64 R67, R8, R0.reuse, R9.reuse ;  /* 0x0000000008437219 */ /* 0x180fe20000001209 */
[----:B------:R-:W0:Y:S01]  /*4500*/  LDC.64 R26, c[0x0][0x640] ;  /* 0x00019000ff1a7b82 */ /* 0x000e220000000a00 */
[----:B------:R-:W-:Y:S01]  /*4510*/  SHF.R.U32.HI R0, RZ, R0, R9 ;  /* 0x00000000ff007219 */ /* 0x000fe20000011609 */
[----:B------:R-:W-:Y:S01]  /*4520*/  ULDC UR4, c[0x0][0x150] ;  /* 0x0000540000047ab9 */ /* 0x000fe20000000800 */
[----:B------:R-:W-:Y:S02]  /*4530*/  IADD3 R3, P0, RZ, -R67, RZ ;  /* 0x80000043ff037210 */ /* 0x000fe40007f1e0ff */
[----:B------:R-:W-:-:S03]  /*4540*/  I2FP.F32.U32 R7, R12 ;  /* 0x0000000c00077245 */ /* 0x000fc60000201000 */
[----:B------:R-:W1:Y:S01]  /*4550*/  LDC R6, c[0x0][0x618] ;  /* 0x00018600ff067b82 */ /* 0x000e620000000800 */
[----:B------:R-:W-:Y:S02]  /*4560*/  IMAD.X R5, RZ, RZ, ~R0, P0 ;  /* 0x000000ffff057224 */ /* 0x000fe400000e0e00 */
[----:B------:R-:W-:Y:S01]  /*4570*/  FMUL R7, R7, UR4 ;  /* 0x0000000407077c20 */ /* 0x000fe20008400000 */
[----:B------:R-:W-:Y:S01]  /*4580*/  ULDC UR4, c[0x0][0x154] ;  /* 0x0000550000047ab9 */ /* 0x000fe20000000800 */
[-C--:B------:R-:W-:Y:S02]  /*4590*/  IMAD R0, R5, R14.reuse, RZ ;  /* 0x0000000e05007224 */ /* 0x080fe400078e02ff */
[C---:B------:R-:W-:Y:S01]  /*45a0*/  IMAD.WIDE.U32 R4, R3.reuse, R14, R16 ;  /* 0x0000000e03047225 */ /* 0x040fe200078e0010 */
[----:B------:R-:W2:Y:S01]  /*45b0*/  LDC R8, c[0x0][0x608] ;  /* 0x00018200ff087b82 */ /* 0x000ea20000000800 */
[----:B------:R-:W3:Y:S02]  /*45c0*/  F2I.U32.TRUNC.NTZ R7, R7 ;  /* 0x0000000700077305 */ /* 0x000ee4000020f000 */
[----:B------:R-:W-:Y:S01]  /*45d0*/  IMAD R3, R3, R15, R0 ;  /* 0x0000000f03037224 */ /* 0x000fe200078e0200 */
[----:B------:R-:W-:-:S03]  /*45e0*/  I2FP.F32.U32 R0, R20 ;  /* 0x0000001400007245 */ /* 0x000fc60000201000 */
[----:B------:R-:W-:Y:S01]  /*45f0*/  IMAD.IADD R3, R5, 0x1, R3 ;  /* 0x0000000105037824 */ /* 0x000fe200078e0203 */
[----:B------:R-:W4:Y:S01]  /*4600*/  LDC R11, c[0x0][0x658] ;  /* 0x00019600ff0b7b82 */ /* 0x000f220000000800 */
[----:B0-----:R-:W-:-:S04]  /*4610*/  ISETP.NE.U32.AND P0, PT, R26, RZ, PT ;  /* 0x000000ff1a00720c */ /* 0x001fc80003f05070 */
[----:B------:R-:W-:-:S03]  /*4620*/  ISETP.NE.AND.EX P0, PT, R27, RZ, PT, P0 ;  /* 0x000000ff1b00720c */ /* 0x000fc60003f05300 */
[----:B------:R-:W0:Y:S01]  /*4630*/  LDC R9, c[0x0][0x144] ;  /* 0x00005100ff097b82 */ /* 0x000e220000000800 */
[-C--:B-1----:R-:W-:Y:S01]  /*4640*/  SHF.R.U64 R10, R4, R6.reuse, R3 ;  /* 0x00000006040a7219 */ /* 0x082fe20000001203 */
[----:B---3--:R-:W-:Y:S01]  /*4650*/  IMAD.MOV R7, RZ, RZ, -R7 ;  /* 0x000000ffff077224 */ /* 0x008fe200078e0a07 */
[----:B------:R-:W-:Y:S01]  /*4660*/  SHF.R.U32.HI R3, RZ, R6, R3 ;  /* 0x00000006ff037219 */ /* 0x000fe20000011603 */
[----:B------:R-:W-:-:S04]  /*4670*/  FMUL R6, R0, UR4 ;  /* 0x0000000400067c20 */ /* 0x000fc80008400000 */
[----:B------:R-:W1:Y:S01]  /*4680*/  LDC R21, c[0x0][0x148] ;  /* 0x00005200ff157b82 */ /* 0x000e620000000800 */
[----:B------:R3:W0:Y:S01]  /*4690*/  F2I.U32.TRUNC.NTZ R14, R6 ;  /* 0x00000006000e7305 */ /* 0x000622000020f000 */
[-CC-:B--2---:R-:W-:Y:S02]  /*46a0*/  SHF.R.U64 R13, R10, R8.reuse, R3.reuse ;  /* 0x000000080a0d7219 */ /* 0x184fe40000001203 */
[----:B------:R-:W-:-:S04]  /*46b0*/  SHF.R.U32.HI R0, RZ, R8, R3 ;  /* 0x00000008ff007219 */ /* 0x000fc80000011603 */
[----:B-----5:R-:W2:Y:S01]  /*46c0*/  LDC R24, c[0x0][0x648] ;  /* 0x00019200ff187b82 */ /* 0x020ea20000000800 */
[-CC-:B----4-:R-:W-:Y:S02]  /*46d0*/  SHF.R.U64 R15, R13, R11.reuse, R0.reuse ;  /* 0x0000000b0d0f7219 */ /* 0x190fe40000001200 */
[----:B------:R-:W-:-:S03]  /*46e0*/  SHF.R.U32.HI R5, RZ, R11, R0 ;  /* 0x0000000bff057219 */ /* 0x000fc60000011600 */
[----:B------:R-:W-:Y:S02]  /*46f0*/  IMAD.MOV.U32 R4, RZ, RZ, R15 ;  /* 0x000000ffff047224 */ /* 0x000fe400078e000f */
[----:B------:R-:W4:Y:S01]  /*4700*/  LDC R28, c[0x0][0x638] ;  /* 0x00018e00ff1c7b82 */ /* 0x000f220000000800 */
[----:B0-----:R-:W-:-:S07]  /*4710*/  IMAD R25, R9, R7, R12 ;  /* 0x0000000709197224 */ /* 0x001fce00078e020c */
[----:B------:R-:W0:Y:S08]  /*4720*/  LDC R29, c[0x0][0x610] ;  /* 0x00018400ff1d7b82 */ /* 0x000e300000000800 */
[----:B------:R-:W0:Y:S01]  /*4730*/  LDC R30, c[0x0][0x600] ;  /* 0x00018000ff1e7b82 */ /* 0x000e220000000800 */
[----:B-123--:R-:W-:Y:S05]  /*4740*/  @!P0 BRA `(.L_x_93) ;  /* 0x0000000000288947 */ /* 0x00efea0003800000 */
        /* <DEDUP_REMOVED lines=10> */
.L_x_93:
[----:B------:R-:W-:Y:S01]  /*47f0*/  ISETP.NE.AND P0, PT, R2, 0x1, PT ;  /* 0x000000010200780c */ /* 0x000fe20003f05270 */
[----:B------:R-:W-:Y:S01]  /*4800*/  IMAD.MOV R14, RZ, RZ, -R14 ;  /* 0x000000ffff0e7224 */ /* 0x000fe200078e0a0e */
[----:B------:R-:W-:Y:S02]  /*4810*/  SHF.R.U64 R3, R4, R24, R5 ;  /* 0x0000001804037219 */ /* 0x000fe40000001205 */
[----:B------:R-:W-:Y:S02]  /*4820*/  LOP3.LUT R0, R13, R64, RZ, 0xc0, !PT ;  /* 0x000000400d007212 */ /* 0x000fe400078ec0ff */
[----:B------:R-:W-:Y:S01]  /*4830*/  LOP3.LUT R10, R10, R63, RZ, 0xc0, !PT ;  /* 0x0000003f0a0a7212 */ /* 0x000fe200078ec0ff */
[----:B------:R-:W-:Y:S02]  /*4840*/  IMAD.MOV R4, RZ, RZ, -R3 ;  /* 0x000000ffff047224 */ /* 0x000fe400078e0a03 */
[----:B------:R-:W-:Y:S02]  /*4850*/  IMAD R0, R59, R3, R0 ;  /* 0x000000033b007224 */ /* 0x000fe400078e0200 */
[----:B----4-:R-:W-:-:S02]  /*4860*/  IMAD R3, R4, R28, R15 ;  /* 0x0000001c04037224 */ /* 0x010fc400078e020f */
[----:B------:R-:W-:Y:S02]  /*4870*/  @P0 IMAD R25, R21, R14, R20 ;  /* 0x0000000e15190224 */ /* 0x000fe400078e0214 */
[----:B0-----:R-:W-:Y:S02]  /*4880*/  IMAD R5, R3, R30, R10 ;  /* 0x0000001e03057224 */ /* 0x001fe400078e020a */
[----:B------:R-:W-:Y:S02]  /*4890*/  IMAD R0, R0, R29, R25 ;  /* 0x0000001d00007224 */ /* 0x000fe400078e0219 */
[----:B------:R-:W-:-:S03]  /*48a0*/  IMAD.MOV.U32 R4, RZ, RZ, 0x1 ;  /* 0x00000001ff047424 */ /* 0x000fc600078e00ff */
[----:B------:R-:W-:Y:S02]  /*48b0*/  SEL R68, R5, R0, !P0 ;  /* 0x0000000005447207 */ /* 0x000fe40004000000 */
[----:B------:R-:W-:Y:S02]  /*48c0*/  PRMT R3, R4, 0x7610, R3 ;  /* 0x0000761004037816 */ /* 0x000fe40000000003 */
[----:B------:R-:W-:-:S07]  /*48d0*/  SEL R0, R0, R5, !P0 ;  /* 0x0000000500007207 */ /* 0x000fce0004000000 */
.L_x_91:
[----:B------:R-:W-:Y:S01]  /*48e0*/  UIADD3 UR42, UR43, UR42, URZ ;  /* 0x0000002a2b2a7290 */ /* 0x000fe2000fffe03f */
[----:B------:R-:W-:Y:S01]  /*48f0*/  LOP3.LUT P0, RZ, R3, 0xff, RZ, 0xc0, !PT ;  /* 0x000000ff03ff7812 */ /* 0x000fe2000780c0ff */
[----:B------:R-:W-:Y:S02]  /*4900*/  IMAD.MOV.U32 R69, RZ, RZ, R0 ;  /* 0x000000ffff457224 */ /* 0x000fe400078e0000 */
[----:B------:R-:W-:Y:S02]  /*4910*/  USHF.R.U32.HI UR4, URZ, 0x2, UR42 ;  /* 0x000000023f047899 */ /* 0x000fe4000801162a */
[----:B------:R-:W-:Y:S02]  /*4920*/  UISETP.GT.U32.AND UP1, UPT, UR42, 0x3, UPT ;  /* 0x000000032a00788c */ /* 0x000fe4000bf24070 */
[----:B------:R-:W-:Y:S02]  /*4930*/  ULOP3.LUT UR4, UR4, 0x1, URZ, 0xc0, !UPT ;  /* 0x0000000104047892 */ /* 0x000fe4000f8ec03f */
[----:B------:R-:W-:-:S02]  /*4940*/  UISETP.LT.U32.AND UP1, UPT, UR43, 0x4, UP1 ;  /* 0x000000042b00788c */ /* 0x000fc40008f21070 */
[----:B------:R-:W-:Y:S02]  /*4950*/  UISETP.NE.U32.AND UP0, UPT, UR4, 0x1, UPT ;  /* 0x000000010400788c */ /* 0x000fe4000bf05070 */
[----:B------:R-:W-:Y:S02]  /*4960*/  USEL UR5, URZ, 0x1, !UP1 ;  /* 0x000000013f057887 */ /* 0x000fe4000c800000 */
[----:B------:R-:W-:Y:S02]  /*4970*/  UISETP.GT.U32.AND UP0, UPT, UR43, 0x3, !UP0 ;  /* 0x000000032b00788c */ /* 0x000fe4000c704070 */
[----:B------:R-:W-:Y:S02]  /*4980*/  ULOP3.LUT UR42, UR42, 0x3, URZ, 0xc0, !UPT ;  /* 0x000000032a2a7892 */ /* 0x000fe4000f8ec03f */
[----:B------:R-:W-:-:S04]  /*4990*/  USEL UR4, URZ, 0x1, !UP0 ;  /* 0x000000013f047887 */ /* 0x000fc8000c000000 */
[----:B------:R-:W-:Y:S01]  /*49a0*/  ULOP3.LUT UR40, UR4, UR40, UR5, 0x96, !UPT ;  /* 0x0000002804287292 */ /* 0x000fe2000f8e9605 */
[----:B------:R-:W-:Y:S11]  /*49b0*/  @P0 BRA `(.L_x_94) ;  /* 0xffffffc800000947 */ /* 0x000ff6000383ffff */
[----:B------:R-:W-:Y:S05]  /*49c0*/  EXIT ;  /* 0x000000000000794d */ /* 0x000fea0003800000 */
.L_x_3:
        /* <DEDUP_REMOVED lines=26> */
.L_x_96:
[--C-:B------:R-:W-:Y:S01]  /*4b70*/  SHF.R.U64 R14, R12, R20, R13.reuse ;  /* 0x000000140c0e7219 */ /* 0x100fe2000000120d */
[----:B------:R-:W0:Y:S01]  /*4b80*/  LDC R24, c[0x0][0x618] ;  /* 0x00018600ff187b82 */ /* 0x000e220000000800 */
[----:B------:R-:W-:Y:S01]  /*4b90*/  I2FP.F32.U32 R8, R6 ;  /* 0x0000000600087245 */ /* 0x000fe20000201000 */
[----:B------:R-:W-:Y:S01]  /*4ba0*/  ULDC UR4, c[0x0][0x150] ;  /* 0x0000540000047ab9 */ /* 0x000fe20000000800 */
[----:B------:R-:W-:Y:S02]  /*4bb0*/  SHF.R.U32.HI R7, RZ, R20, R13 ;  /* 0x00000014ff077219 */ /* 0x000fe4000001160d */
[----:B------:R-:W-:Y:S01]  /*4bc0*/  IADD3 R11, P0, RZ, -R14, RZ ;  /* 0x8000000eff0b7210 */ /* 0x000fe20007f1e0ff */
[----:B------:R-:W-:Y:S01]  /*4bd0*/  FMUL R13, R8, UR4 ;  /* 0x00000004080d7c20 */ /* 0x000fe20008400000 */
[----:B------:R-:W-:Y:S01]  /*4be0*/  ULDC UR4, c[0x0][0x154] ;  /* 0x0000550000047ab9 */ /* 0x000fe20000000800 */
[----:B------:R-:W1:Y:S02]  /*4bf0*/  LDC.64 R26, c[0x0][0x640] ;  /* 0x00019000ff1a7b82 */ /* 0x000e640000000a00 */
[----:B------:R-:W-:-:S02]  /*4c00*/  IMAD.X R7, RZ, RZ, ~R7, P0 ;  /* 0x000000ffff077224 */ /* 0x000fc400000e0e07 */
[----:B------:R-:W2:Y:S01]  /*4c10*/  F2I.U32.TRUNC.NTZ R13, R13 ;  /* 0x0000000d000d7305 */ /* 0x000ea2000020f000 */
[----:B------:R-:W-:-:S03]  /*4c20*/  IMAD.WIDE.U32 R8, R11, R22, R16 ;  /* 0x000000160b087225 */ /* 0x000fc600078e0010 */
[----:B------:R-:W3:Y:S01]  /*4c30*/  LDC R15, c[0x0][0x144] ;  /* 0x00005100ff0f7b82 */ /* 0x000ee20000000800 */
[----:B------:R-:W-:-:S04]  /*4c40*/  IMAD R10, R7, R22, RZ ;  /* 0x00000016070a7224 */ /* 0x000fc800078e02ff */
[----:B------:R-:W-:Y:S02]  /*4c50*/  IMAD R7, R11, R23, R10 ;  /* 0x000000170b077224 */ /* 0x000fe400078e020a */
[----:B------:R-:W-:Y:S01]  /*4c60*/  IMAD.MOV.U32 R10, RZ, RZ, -0x1 ;  /* 0xffffffffff0a7424 */ /* 0x000fe200078e00ff */
[----:B------:R-:W4:Y:S01]  /*4c70*/  LDC R20, c[0x0][0x608] ;  /* 0x00018200ff147b82 */ /* 0x000f220000000800 */
[----:B------:R-:W-:Y:S01]  /*4c80*/  IMAD.IADD R7, R9, 0x1, R7 ;  /* 0x0000000109077824 */ /* 0x000fe200078e0207 */
[----:B------:R-:W-:-:S04]  /*4c90*/  I2FP.F32.U32 R9, R3 ;  /* 0x0000000300097245 */ /* 0x000fc80000201000 */
[-C--:B0-----:R-:W-:Y:S01]  /*4ca0*/  SHF.R.U64 R12, R8, R24.reuse, R7 ;  /* 0x00000018080c7219 */ /* 0x081fe20000001207 */
[----:B--2---:R-:W-:Y:S01]  /*4cb0*/  IMAD.MOV R8, RZ, RZ, -R13 ;  /* 0x000000ffff087224 */ /* 0x004fe200078e0a0d */
[----:B------:R-:W0:Y:S01]  /*4cc0*/  LDC R11, c[0x0][0x658] ;  /* 0x00019600ff0b7b82 */ /* 0x000e220000000800 */
[----:B-1----:R-:W-:Y:S01]  /*4cd0*/  ISETP.NE.U32.AND P0, PT, R26, RZ, PT ;  /* 0x000000ff1a00720c */ /* 0x002fe20003f05070 */
[----:B------:R-:W-:Y:S01]  /*4ce0*/  FMUL R9, R9, UR4 ;  /* 0x0000000409097c20 */ /* 0x000fe20008400000 */
[----:B------:R-:W-:Y:S02]  /*4cf0*/  SHF.R.U32.HI R7, RZ, R24, R7 ;  /* 0x00000018ff077219 */ /* 0x000fe40000011607 */
[----:B------:R-:W-:-:S03]  /*4d00*/  ISETP.NE.AND.EX P0, PT, R27, RZ, PT, P0 ;  /* 0x000000ff1b00720c */ /* 0x000fc60003f05300 */
[----:B------:R-:W1:Y:S01]  /*4d10*/  LDC R22, c[0x0][0x148] ;  /* 0x00005200ff167b82 */ /* 0x000e620000000800 */
[----:B---3--:R-:W-:Y:S02]  /*4d20*/  IMAD R23, R15, R8, R6 ;  /* 0x000000080f177224 */ /* 0x008fe400078e0206 */
[----:B------:R-:W-:-:S05]  /*4d30*/  IMAD.MOV.U32 R8, RZ, RZ, 0x1 ;  /* 0x00000001ff087424 */ /* 0x000fca00078e00ff */
[----:B------:R-:W2:Y:S01]  /*4d40*/  LDC R21, c[0x0][0x600] ;  /* 0x00018000ff157b82 */ /* 0x000ea20000000800 */
[-CC-:B----4-:R-:W-:Y:S02]  /*4d50*/  SHF.R.U64 R15, R12, R20.reuse, R7.reuse ;  /* 0x000000140c0f7219 */ /* 0x190fe40000001207 */
[----:B------:R-:W-:Y:S02]  /*4d60*/  SHF.R.U32.HI R6, RZ, R20, R7 ;  /* 0x00000014ff067219 */ /* 0x000fe40000011607 */
[----:B------:R3:W4:Y:S03]  /*4d70*/  F2I.U32.TRUNC.NTZ R20, R9 ;  /* 0x0000000900147305 */ /* 0x000726000020f000 */
[----:B------:R-:W1:Y:S01]  /*4d80*/  LDC R25, c[0x0][0x648] ;  /* 0x00019200ff197b82 */ /* 0x000e620000000800 */
[-C--:B0-----:R-:W-:Y:S02]  /*4d90*/  SHF.R.U64 R19, R15, R11.reuse, R6 ;  /* 0x0000000b0f137219 */ /* 0x081fe40000001206 */
[----:B------:R-:W-:-:S02]  /*4da0*/  SHF.L.U32 R10, R10, R11, RZ ;  /* 0x0000000b0a0a7219 */ /* 0x000fc400000006ff */
[-C--:B------:R-:W-:Y:S01]  /*4db0*/  SHF.R.U32.HI R7, RZ, R11.reuse, R6 ;  /* 0x0000000bff077219 */ /* 0x080fe20000011606 */
[----:B------:R-:W-:Y:S01]  /*4dc0*/  IMAD.MOV.U32 R6, RZ, RZ, R19 ;  /* 0x000000ffff067224 */ /* 0x000fe200078e0013 */
[----:B------:R-:W-:Y:S01]  /*4dd0*/  SHF.L.U32 R24, R8, R11, RZ ;  /* 0x0000000b08187219 */ /* 0x000fe200000006ff */
[----:B------:R-:W0:Y:S01]  /*4de0*/  LDC R28, c[0x0][0x638] ;  /* 0x00018e00ff1c7b82 */ /* 0x000e220000000800 */
[----:B------:R-:W-:-:S07]  /*4df0*/  LOP3.LUT R30, RZ, R10, RZ, 0x33, !PT ;  /* 0x0000000aff1e7212 */ /* 0x000fce00078e33ff */
[----:B------:R-:W0:Y:S01]  /*4e00*/  LDC R29, c[0x0][0x610] ;  /* 0x00018400ff1d7b82 */ /* 0x000e220000000800 */
[----:B---34-:R-:W-:Y:S05]  /*4e10*/  @!P0 BRA `(.L_x_97) ;  /* 0x0000000000288947 */ /* 0x018fea0003800000 */
[----:B------:R-:W3:Y:S02]  /*4e20*/  LDC R6, c[0x0][0x64c] ;  /* 0x00019300ff067b82 */ /* 0x000ee40000000800 */
[----:B---3--:R-:W-:-:S05]  /*4e30*/  IADD3 R11, P0, R19, R6, RZ ;  /* 0x00000006130b7210 */ /* 0x008fca0007f1e0ff */
        /* <DEDUP_REMOVED lines=8> */
.L_x_97:
[----:B------:R-:W-:Y:S01]  /*4ec0*/  ISETP.NE.AND P0, PT, R2, 0x1, PT ;  /* 0x000000010200780c */ /* 0x000fe20003f05270 */
[----:B--2---:R-:W-:Y:S01]  /*4ed0*/  VIADD R9, R21, 0xffffffff ;  /* 0xffffffff15097836 */ /* 0x004fe20000000000 */
[----:B-1----:R-:W-:Y:S01]  /*4ee0*/  SHF.R.U64 R7, R6, R25, R7 ;  /* 0x0000001906077219 */ /* 0x002fe20000001207 */
[----:B------:R-:W-:Y:S01]  /*4ef0*/  IMAD.MOV R20, RZ, RZ, -R20 ;  /* 0x000000ffff147224 */ /* 0x000fe200078e0a14 */
[----:B------:R-:W-:Y:S02]  /*4f00*/  LOP3.LUT R6, R15, R30, RZ, 0xc0, !PT ;  /* 0x0000001e0f067212 */ /* 0x000fe400078ec0ff */
[----:B------:R-:W-:Y:S01]  /*4f10*/  LOP3.LUT R12, R12, R9, RZ, 0xc0, !PT ;  /* 0x000000090c0c7212 */ /* 0x000fe200078ec0ff */
[----:B------:R-:W-:Y:S02]  /*4f20*/  IMAD.MOV R8, RZ, RZ, -R7 ;  /* 0x000000ffff087224 */ /* 0x000fe400078e0a07 */
[----:B------:R-:W-:Y:S02]  /*4f30*/  IMAD R6, R24, R7, R6 ;  /* 0x0000000718067224 */ /* 0x000fe400078e0206 */
[----:B------:R-:W-:-:S02]  /*4f40*/  IMAD.MOV.U32 R9, RZ, RZ, 0x1 ;  /* 0x00000001ff097424 */ /* 0x000fc400078e00ff */
[----:B------:R-:W-:Y:S02]  /*4f50*/  @P0 IMAD R23, R22, R20, R3 ;  /* 0x0000001416170224 */ /* 0x000fe400078e0203 */
[----:B0-----:R-:W-:Y:S02]  /*4f60*/  IMAD R3, R8, R28, R19 ;  /* 0x0000001c08037224 */ /* 0x001fe400078e0213 */
[----:B------:R-:W-:Y:S02]  /*4f70*/  IMAD R13, R6, R29, R23 ;  /* 0x0000001d060d7224 */ /* 0x000fe400078e0217 */
[----:B------:R-:W-:Y:S02]  /*4f80*/  IMAD R6, R3, R21, R12 ;  /* 0x0000001503067224 */ /* 0x000fe400078e020c */
[----:B------:R-:W-:-:S03]  /*4f90*/  IMAD.MOV.U32 R8, RZ, RZ, R14 ;  /* 0x000000ffff087224 */ /* 0x000fc600078e000e */
[----:B------:R-:W-:Y:S02]  /*4fa0*/  SEL R20, R6, R13, !P0 ;  /* 0x0000000d06147207 */ /* 0x000fe40004000000 */
[----:B------:R-:W-:-:S07]  /*4fb0*/  SEL R13, R13, R6, !P0 ;  /* 0x000000060d0d7207 */ /* 0x000fce0004000000 */
.L_x_95:
[----:B------:R-:W-:-:S08]  /*4fc0*/  NOP ;  /* 0x0000000000007918 */ /* 0x000fd00000000000 */
[----:B------:R-:W0:-:S00]  /*4fd0*/  USETMAXREG.DEALLOC.CTAPOOL 0x28 ;  /* 0x00000028000079c8 */ /* 0x000e0000080e0500 */
[----:B0-----:R-:W-:-:S13]  /*4fe0*/  ISETP.NE.AND P0, PT, R0, RZ, PT ;  /* 0x000000ff0000720c */ /* 0x001fda0003f05270 */
[----:B------:R-:W-:Y:S05]  /*4ff0*/  @P0 EXIT ;  /* 0x000000000000094d */ /* 0x000fea0003800000 */
[----:B------:R-:W-:Y:S01]  /*5000*/  LOP3.LUT P0, RZ, R9, 0xff, RZ, 0xc0, !PT ;  /* 0x000000ff09ff7812 */ /* 0x000fe2000780c0ff */
[----:B------:R-:W-:Y:S02]  /*5010*/  IMAD.MOV.U32 R0, RZ, RZ, 0x1 ;  /* 0x00000001ff007424 */ /* 0x000fe400078e00ff */
[----:B------:R-:W-:-:S10]  /*5020*/  IMAD.MOV.U32 R3, RZ, RZ, RZ ;  /* 0x000000ffff037224 */ /* 0x000fd400078e00ff */
[----:B------:R-:W-:Y:S05]  /*5030*/  @!P0 BRA `(.L_x_98) ;  /* 0x0000000c004c8947 */ /* 0x000fea0003800000 */
[----:B------:R-:W0:Y:S01]  /*5040*/  LDC R0, c[0x0][0x28c] ;  /* 0x0000a300ff007b82 */ /* 0x000e220000000800 */
[----:B------:R-:W-:Y:S01]  /*5050*/  LOP3.LUT P0, RZ, R4, 0x1f, RZ, 0xc0, !PT ;  /* 0x0000001f04ff7812 */ /* 0x000fe2000780c0ff */
[----:B------:R-:W-:Y:S01]  /*5060*/  ULDC UR5, c[0x0][0x658] ;  /* 0x0001960000057ab9 */ /* 0x000fe20000000800 */
[----:B------:R-:W-:Y:S01]  /*5070*/  UMOV UR6, 0xffffffff ;  /* 0xffffffff00067882 */ /* 0x000fe20000000000 */
[----:B------:R-:W-:Y:S01]  /*5080*/  BSSY B0, `(.L_x_98) ;  /* 0x00000ce000007945 */ /* 0x000fe20003800000 */
[----:B------:R-:W-:Y:S01]  /*5090*/  USHF.L.U32 UR6, UR6, UR5, URZ ;  /* 0x0000000506067299 */ /* 0x000fe2000800063f */
[C---:B------:R-:W-:Y:S01]  /*50a0*/  ISETP.NE.AND P2, PT, R5.reuse, RZ, PT ;  /* 0x000000ff0500720c */ /* 0x040fe20003f45270 */
[----:B------:R-:W-:Y:S01]  /*50b0*/  IMAD.MOV.U32 R11, RZ, RZ, 0x1 ;  /* 0x00000001ff0b7424 */ /* 0x000fe200078e00ff */
[----:B------:R-:W-:Y:S01]  /*50c0*/  ISETP.NE.OR P0, PT, R5, RZ, !P0 ;  /* 0x000000ff0500720c */ /* 0x000fe20004705670 */
[----:B------:R-:W-:Y:S01]  /*50d0*/  ULDC UR4, c[0x0][0x600] ;  /* 0x0001800000047ab9 */ /* 0x000fe20000000800 */
[----:B------:R-:W-:Y:S01]  /*50e0*/  LOP3.LUT R19, R18, 0x2, RZ, 0xfc, !PT ;  /* 0x0000000212137812 */ /* 0x000fe200078efcff */
[----:B------:R-:W-:Y:S01]  /*50f0*/  UMOV UR7, 0x1 ;  /* 0x0000000100077882 */ /* 0x000fe20000000000 */
[----:B------:R-:W-:-:S02]  /*5100*/  UIADD3 UR4, UR4, -0x1, URZ ;  /* 0xffffffff04047890 */ /* 0x000fc4000fffe03f */
[----:B------:R-:W-:Y:S02]  /*5110*/  USHF.L.U32 UR5, UR7, UR5, URZ ;  /* 0x0000000507057299 */ /* 0x000fe4000800063f */
[----:B------:R-:W-:Y:S01]  /*5120*/  ULOP3.LUT UR13, URZ, UR6, URZ, 0x33, !UPT ;  /* 0x000000063f0d7292 */ /* 0x000fe2000f8e333f */
[----:B------:R-:W-:Y:S01]  /*5130*/  ULDC.64 UR22, c[0x0][0x198] ;  /* 0x0000660000167ab9 */ /* 0x000fe20000000a00 */
[----:B0-----:R-:W-:-:S05]  /*5140*/  VIADD R0, R0, 0x3f ;  /* 0x0000003f00007836 */ /* 0x001fca0000000000 */
[----:B------:R-:W-:-:S04]  /*5150*/  SHF.R.S32.HI R3, RZ, 0x1f, R0 ;  /* 0x0000001fff037819 */ /* 0x000fc80000011400 */
[----:B------:R-:W-:Y:S01]  /*5160*/  LEA.HI R3, R3, R0, RZ, 0x6 ;  /* 0x0000000003037211 */ /* 0x000fe200078f30ff */
[----:B------:R-:W-:-:S03]  /*5170*/  IMAD.MOV.U32 R0, RZ, RZ, 0x1 ;  /* 0x00000001ff007424 */ /* 0x000fc600078e00ff */
[----:B------:R-:W-:Y:S01]  /*5180*/  SHF.R.S32.HI R12, RZ, 0x6, R3 ;  /* 0x00000006ff0c7819 */ /* 0x000fe20000011403 */
[----:B------:R-:W-:-:S04]  /*5190*/  IMAD.MOV.U32 R3, RZ, RZ, RZ ;  /* 0x000000ffff037224 */ /* 0x000fc800078e00ff */
[----:B------:R-:W-:-:S07]  /*51a0*/  VIADD R10, R12, 0x1 ;  /* 0x000000010c0a7836 */ /* 0x000fce0000000000 */
.L_x_110:
[----:B------:R-:W-:-:S03]  /*51b0*/  UMOV UR6, 0xffffffff ;  /* 0xffffffff00067882 */ /* 0x000fc60000000000 */
[----:B------:R-:W-:Y:S05]  /*51c0*/  BRA.DIV UR6, `(.L_x_99) ;  /* 0x0000000e06d47947 */ /* 0x000fea000b800000 */
[----:B------:R-:W-:-:S13]  /*51d0*/  ELECT P6, URZ, PT ;  /* 0x00000000003f782f */ /* 0x000fda00038c0000 */
.L_x_121:
[----:B------:R-:W0:Y:S01]  /*51e0*/  LDC R4, c[0x0][0x28c] ;  /* 0x0000a300ff047b82 */ /* 0x000e220000000800 */
[----:B------:R-:W-:Y:S01]  /*51f0*/  BSSY B1, `(.L_x_100) ;  /* 0x0000043000017945 */ /* 0x000fe20003800000 */
[----:B0-----:R-:W-:-:S13]  /*5200*/  ISETP.LT.OR P6, PT, R4, 0x1, !P6 ;  /* 0x000000010400780c */ /* 0x001fda00077c1670 */
[----:B------:R-:W-:Y:S05]  /*5210*/  @P6 BRA `(.L_x_101) ;  /* 0x0000000400006947 */ /* 0x000fea0003800000 */
[----:B------:R-:W-:Y:S02]  /*5220*/  IMAD.SHL.U32 R13, R13, 0x80, RZ ;  /* 0x000000800d0d7824 */ /* 0x000fe400078e00ff */
[----:B------:R-:W-:Y:S02]  /*5230*/  IMAD.SHL.U32 R20, R20, 0x40, RZ ;  /* 0x0000004014147824 */ /* 0x000fe400078e00ff */
[----:B------:R-:W-:Y:S02]  /*5240*/  IMAD.MOV.U32 R21, RZ, RZ, RZ ;  /* 0x000000ffff157224 */ /* 0x000fe400078e00ff */
[----:B------:R-:W-:Y:S02]  /*5250*/  IMAD.MOV.U32 R4, RZ, RZ, R10 ;  /* 0x000000ffff047224 */ /* 0x000fe400078e000a */
[----:B------:R-:W-:Y:S02]  /*5260*/  IMAD.MOV.U32 R5, RZ, RZ, R0 ;  /* 0x000000ffff057224 */ /* 0x000fe400078e0000 */
[----:B------:R-:W-:-:S07]  /*5270*/  IMAD.MOV.U32 R6, RZ, RZ, R3 ;  /* 0x000000ffff067224 */ /* 0x000fce00078e0003 */
.L_x_105:
[----:B------:R-:W0:Y:S01]  /*5280*/  S2R R14, SR_CgaCtaId ;  /* 0x00000000000e7919 */ /* 0x000e220000008800 */
[----:B------:R-:W-:Y:S01]  /*5290*/  MOV R7, 0x400 ;  /* 0x0000040000077802 */ /* 0x000fe20000000f00 */
[----:B------:R-:W1:Y:S03]  /*52a0*/  @!P2 LDC R9, c[0x0][0x500] ;  /* 0x00014000ff09ab82 */ /* 0x000e660000000800 */
[----:B0-----:R-:W-:Y:S02]  /*52b0*/  LEA R15, R14, R7, 0x18 ;  /* 0x000000070e0f7211 */ /* 0x001fe400078ec0ff */
[----:B------:R-:W-:-:S03]  /*52c0*/  SHF.L.U32 R7, R5, 0x1f, RZ ;  /* 0x0000001f05077819 */ /* 0x000fc600000006ff */
[----:B------:R-:W-:-:S04]  /*52d0*/  IMAD R14, R6, 0x8, R15 ;  /* 0x00000008060e7824 */ /* 0x000fc800078e020f */
[----:B------:R-:W0:Y:S02]  /*52e0*/  SYNCS.PHASECHK.TRANS64.TRYWAIT P1, [R14+URZ+0x20], R7 ;  /* 0x000020070e0075a7 */ /* 0x000e24000802017f */
[----:B01----:R-:W-:Y:S05]  /*52f0*/  @!P1 BRA `(.L_x_102) ;  /* 0x0000000c00a89947 */ /* 0x003fea0003800000 */
.L_x_122:
[----:B0-----:R-:W-:Y:S01]  /*5300*/  PRMT R7, R19, 0x9910, RZ ;  /* 0x0000991013077816 */ /* 0x001fe200000000ff */
[----:B------:R0:W-:Y:S03]  /*5310*/  @!P2 SYNCS.ARRIVE.TRANS64 RZ, [R14+URZ], R9 ;  /* 0x000000090effa9a7 */ /* 0x0001e6000800003f */
[----:B------:R-:W-:-:S13]  /*5320*/  ISETP.NE.AND P1, PT, R7, 0x2, PT ;  /* 0x000000020700780c */ /* 0x000fda0003f25270 */
[----:B0-----:R-:W-:Y:S05]  /*5330*/  @P1 BRA `(.L_x_103) ;  /* 0x0000000000041947 */ /* 0x001fea0003800000 */
[----:B------:R-:W-:Y:S01]  /*5340*/  BPT.TRAP 0x1 ;  /* 0x000000040000795c */ /* 0x000fe20000300000 */
.L_x_103:
[----:B------:R-:W-:Y:S05]  /*5350*/  @P0 BRA `(.L_x_104) ;  /* 0x0000000000040947 */ /* 0x000fea0003800000 */
[----:B------:R-:W-:Y:S01]  /*5360*/  BPT.TRAP 0x1 ;  /* 0x000000040000795c */ /* 0x000fe20000300000 */
.L_x_104:
[C-C-:B------:R-:W-:Y:S01]  /*5370*/  IMAD R7, R6.reuse, 0x8000, R15.reuse ;  /* 0x0000800006077824 */ /* 0x140fe200078e020f */
[----:B------:R-:W-:Y:S01]  /*5380*/  R2UR UR34, R21 ;  /* 0x00000000152272ca */ /* 0x000fe200000e0000 */
[----:B------:R-:W-:Y:S01]  /*5390*/  IMAD R15, R6, 0x4000, R15 ;  /* 0x00004000060f7824 */ /* 0x000fe200078e020f */
[----:B------:R-:W-:Y:S01]  /*53a0*/  R2UR UR33, R14 ;  /* 0x000000000e2172ca */ /* 0x000fe200000e0000 */
[----:B------:R-:W-:Y:S01]  /*53b0*/  VIADD R4, R4, 0xffffffff ;  /* 0xffffffff04047836 */ /* 0x000fe20000000000 */
[----:B------:R-:W-:Y:S01]  /*53c0*/  R2UR UR24, R7 ;  /* 0x00000000071872ca */ /* 0x000fe200000e0000 */
[----:B------:R-:W-:Y:S01]  /*53d0*/  UIADD3 UR6, UP0, UR22, 0xf0, URZ ;  /* 0x000000f016067890 */ /* 0x000fe2000ff1e03f */
[----:B------:R-:W-:Y:S01]  /*53e0*/  R2UR UR8, R15 ;  /* 0x000000000f0872ca */ /* 0x000fe200000e0000 */
[----:B------:R-:W-:Y:S01]  /*53f0*/  UIADD3 UR30, UP1, UR22, 0x1f0, URZ ;  /* 0x000001f0161e7890 */ /* 0x000fe2000ff3e03f */
[----:B------:R-:W-:Y:S01]  /*5400*/  R2UR UR36, R8 ;  /* 0x00000000082472ca */ /* 0x000fe200000e0000 */
[----:B------:R-:W-:Y:S01]  /*5410*/  UIADD3.X UR7, URZ, UR23, URZ, UP0, !UPT ;  /* 0x000000173f077290 */ /* 0x000fe200087fe43f */
[----:B------:R-:W-:Y:S01]  /*5420*/  R2UR UR35, R13 ;  /* 0x000000000d2372ca */ /* 0x000fe200000e0000 */
[----:B------:R-:W-:Y:S01]  /*5430*/  UIADD3.X UR31, URZ, UR23, URZ, UP1, !UPT ;  /* 0x000000173f1f7290 */ /* 0x000fe20008ffe43f */
[----:B------:R-:W-:Y:S01]  /*5440*/  R2UR UR19, R20 ;  /* 0x00000000141372ca */ /* 0x000fe200000e0000 */
[----:B------:R-:W-:Y:S01]  /*5450*/  UIADD3 UR26, UR34, 0x20, URZ ;  /* 0x00000020221a7890 */ /* 0x000fe2000fffe03f */
[----:B------:R-:W-:Y:S01]  /*5460*/  ISETP.GT.AND P3, PT, R4, 0x1, PT ;  /* 0x000000010400780c */ /* 0x000fe20003f64270 */
[----:B------:R-:W-:Y:S01]  /*5470*/  VIADD R6, R6, 0x1 ;  /* 0x0000000106067836 */ /* 0x000fe20000000000 */
[----:B------:R-:W-:Y:S01]  /*5480*/  UMOV UR14, 0x0 ;  /* 0x00000000000e7882 */ /* 0x000fe20000000000 */
[----:B------:R-:W-:Y:S01]  /*5490*/  UIADD3 UR32, UR24, 0x100, URZ ;  /* 0x0000010018207890 */ /* 0x000fe2000fffe03f */
[----:B------:R-:W-:Y:S01]  /*54a0*/  VIADD R21, R21, 0x40 ;  /* 0x0000004015157836 */ /* 0x000fe20000000000 */
[----:B------:R-:W-:Y:S01]  /*54b0*/  UIADD3 UR24, UR24, 0x4100, URZ ;  /* 0x0000410018187890 */ /* 0x000fe2000fffe03f */
[----:B------:R-:W-:Y:S01]  /*54c0*/  ISETP.NE.AND P1, PT, R6, 0x4, PT ;  /* 0x000000040600780c */ /* 0x000fe20003f25270 */
[----:B------:R-:W-:-:S02]  /*54d0*/  UIADD3 UR16, UR8, 0x20100, URZ ;  /* 0x0002010008107890 */ /* 0x000fc4000fffe03f */
[----:B------:R-:W-:Y:S01]  /*54e0*/  UIADD3 UR8, UR8, 0x22100, URZ ;  /* 0x0002210008087890 */ /* 0x000fe2000fffe03f */
[----:B------:R-:W-:Y:S01]  /*54f0*/  SEL R14, RZ, 0x1, P1 ;  /* 0x00000001ff0e7807 */ /* 0x000fe20000800000 */
[----:B------:R-:W-:Y:S01]  /*5500*/  UMOV UR15, 0x10000000 ;  /* 0x10000000000f7882 */ /* 0x000fe20000000000 */
[----:B------:R-:W-:Y:S01]  /*5510*/  UMOV UR25, UR33 ;  /* 0x0000002100197c82 */ /* 0x000fe20008000000 */
[----:B------:R-:W-:Y:S01]  /*5520*/  UMOV UR28, UR36 ;  /* 0x00000024001c7c82 */ /* 0x000fe20008000000 */
[----:B------:R-:W-:Y:S01]  /*5530*/  UMOV UR27, UR35 ;  /* 0x00000023001b7c82 */ /* 0x000fe20008000000 */
[----:B------:R-:W-:Y:S01]  /*5540*/  UMOV UR17, UR33 ;  /* 0x0000002100117c82 */ /* 0x000fe20008000000 */
[----:B------:R-:W-:Y:S01]  /*5550*/  UMOV UR18, UR34 ;  /* 0x0000002200127c82 */ /* 0x000fe20008000000 */
[----:B------:R-:W-:Y:S01]  /*5560*/  UMOV UR20, UR36 ;  /* 0x0000002400147c82 */ /* 0x000fe20008000000 */
[----:B------:R0:W-:Y:S01]  /*5570*/  UTMALDG.3D [UR32], [UR6], desc[UR14] ;  /* 0x00000e20060075b4 */ /* 0x0001e20008011000 */
[----:B------:R-:W-:Y:S01]  /*5580*/  UMOV UR9, UR33 ;  /* 0x0000002100097c82 */ /* 0x000fe20008000000 */
[----:B------:R-:W-:Y:S01]  /*5590*/  UMOV UR11, UR19 ;  /* 0x00000013000b7c82 */ /* 0x000fe20008000000 */
[----:B------:R-:W-:Y:S01]  /*55a0*/  UMOV UR12, UR36 ;  /* 0x00000024000c7c82 */ /* 0x000fe20008000000 */
[----:B------:R-:W-:Y:S01]  /*55b0*/  UMOV UR10, UR26 ;  /* 0x0000001a000a7c82 */ /* 0x000fe20008000000 */
[----:B------:R-:W-:-:S02]  /*55c0*/  LOP3.LUT R5, R5, R14, RZ, 0x3c, !PT ;  /* 0x0000000e05057212 */ /* 0x000fc400078e3cff */
[----:B------:R-:W-:Y:S01]  /*55d0*/  SEL R6, R6, RZ, P1 ;  /* 0x000000ff06067207 */ /* 0x000fe20000800000 */
[----:B------:R0:W-:Y:S01]  /*55e0*/  UTMALDG.3D [UR24], [UR6], desc[UR14] ;  /* 0x00000e18060075b4 */ /* 0x0001e20008011000 */
[----:B------:R0:W-:Y:S01]  /*55f0*/  UTMALDG.3D [UR16], [UR30], desc[UR14] ;  /* 0x00000e101e0075b4 */ /* 0x0001e20008011000 */
[----:B------:R0:W-:Y:S02]  /*5600*/  UTMALDG.3D [UR8], [UR30], desc[UR14] ;  /* 0x00000e081e0075b4 */ /* 0x0001e40008011000 */
[----:B0-----:R-:W-:Y:S05]  /*5610*/  @P3 BRA `(.L_x_105) ;  /* 0xfffffffc00183947 */ /* 0x001fea000383ffff */
.L_x_101:
[----:B------:R-:W-:Y:S05]  /*5620*/  BSYNC B1 ;  /* 0x0000000000017941 */ /* 0x000fea0003800000 */
.L_x_100:
[----:B------:R-:W-:Y:S01]  /*5630*/  LOP3.LUT P3, RZ, R11, 0xff, RZ, 0xc0, !PT ;  /* 0x000000ff0bff7812 */ /* 0x000fe2000786c0ff */
[----:B------:R-:W-:Y:S01]  /*5640*/  IMAD.IADD R3, R12, 0x1, R3 ;  /* 0x000000010c037824 */ /* 0x000fe200078e0203 */
[----:B------:R-:W-:Y:S01]  /*5650*/  IADD3 R16, P4, R16, UR38, RZ ;  /* 0x0000002610107c10 */ /* 0x000fe2000ff9e0ff */
[----:B------:R-:W-:Y:S01]  /*5660*/  ULDC.64 UR6, c[0x0][0x650] ;  /* 0x0001940000067ab9 */ /* 0x000fe20000000a00 */
[----:B------:R-:W-:Y:S01]  /*5670*/  BSSY B1, `(.L_x_106) ;  /* 0x000006c000017945 */ /* 0x000fe20003800000 */
[----:B------:R-:W-:Y:S01]  /*5680*/  IMAD.MOV.U32 R13, RZ, RZ, -0x1 ;  /* 0xffffffffff0d7424 */ /* 0x000fe200078e00ff */
[----:B------:R-:W-:Y:S01]  /*5690*/  ISETP.GT.U32.AND P1, PT, R3, 0x3, PT ;  /* 0x000000030300780c */ /* 0x000fe20003f24070 */
[----:B------:R-:W-:Y:S01]  /*56a0*/  IMAD.MOV.U32 R20, RZ, RZ, -0x1 ;  /* 0xffffffffff147424 */ /* 0x000fe200078e00ff */
[----:B------:R-:W-:Y:S01]  /*56b0*/  SHF.R.U32.HI R4, RZ, 0x2, R3 ;  /* 0x00000002ff047819 */ /* 0x000fe20000011603 */
[----:B------:R-:W-:Y:S01]  /*56c0*/  IMAD.MOV.U32 R8, RZ, RZ, -0x1 ;  /* 0xffffffffff087424 */ /* 0x000fe200078e00ff */
[----:B------:R-:W-:-:S02]  /*56d0*/  ISETP.LT.U32.AND P1, PT, R12, 0x4, P1 ;  /* 0x000000040c00780c */ /* 0x000fc40000f21070 */
[----:B------:R-:W-:Y:S01]  /*56e0*/  IADD3.X R17, R17, UR41, RZ, P4, !PT ;  /* 0x0000002911117c10 */ /* 0x000fe2000a7fe4ff */
[----:B------:R-:W0:Y:S01]  /*56f0*/  @P3 S2R R6, SR_CgaCtaId ;  /* 0x0000000000063919 */ /* 0x000e220000008800 */
[----:B------:R-:W-:Y:S02]  /*5700*/  @P3 MOV R5, 0x400 ;  /* 0x0000040000053802 */ /* 0x000fe40000000f00 */
[----:B------:R-:W-:Y:S02]  /*5710*/  ISETP.GE.U32.AND P4, PT, R16, UR6, PT ;  /* 0x0000000610007c0c */ /* 0x000fe4000bf86070 */
[----:B------:R-:W-:Y:S02]  /*5720*/  LOP3.LUT R4, R4, 0x1, RZ, 0xc0, !PT ;  /* 0x0000000104047812 */ /* 0x000fe400078ec0ff */
[----:B------:R-:W-:Y:S02]  /*5730*/  LOP3.LUT R3, R3, 0x3, RZ, 0xc0, !PT ;  /* 0x0000000303037812 */ /* 0x000fe400078ec0ff */
[----:B------:R-:W-:-:S02]  /*5740*/  PRMT R11, RZ, 0x7610, R11 ;  /* 0x00007610ff0b7816 */ /* 0x000fc4000000000b */
[----:B0-----:R-:W-:-:S04]  /*5750*/  @P3 LEA R5, R6, R5, 0x18 ;  /* 0x0000000506053211 */ /* 0x001fc800078ec0ff */
[----:B------:R0:W-:Y:S01]  /*5760*/  @P3 SYNCS.ARRIVE.TRANS64.A1T0 RZ, [R5+URZ+0x58], RZ ;  /* 0x000058ff05ff39a7 */ /* 0x0001e2000810003f */
[----:B------:R-:W-:-:S04]  /*5770*/  ISETP.NE.U32.AND P3, PT, R4, 0x1, PT ;  /* 0x000000010400780c */ /* 0x000fc80003f65070 */
[----:B------:R-:W-:Y:S02]  /*5780*/  ISETP.GT.U32.AND P3, PT, R12, 0x3, !P3 ;  /* 0x000000030c00780c */ /* 0x000fe40005f64070 */
[----:B0-----:R-:W-:Y:S02]  /*5790*/  SEL R5, RZ, 0x1, !P1 ;  /* 0x00000001ff057807 */ /* 0x001fe40004800000 */
[----:B------:R-:W-:Y:S02]  /*57a0*/  ISETP.GE.U32.AND.EX P1, PT, R17, UR7, PT, P4 ;  /* 0x0000000711007c0c */ /* 0x000fe4000bf26140 */
[----:B------:R-:W-:-:S04]  /*57b0*/  SEL R4, RZ, 0x1, !P3 ;  /* 0x00000001ff047807 */ /* 0x000fc80005800000 */
[----:B------:R-:W-:Y:S02]  /*57c0*/  LOP3.LUT R0, R4, R0, R5, 0x96, !PT ;  /* 0x0000000004007212 */ /* 0x000fe400078e9605 */
[----:B------:R-:W-:-:S05]  /*57d0*/  PRMT R4, RZ, 0x7610, R4 ;  /* 0x00007610ff047816 */ /* 0x000fca0000000004 */
[----:B------:R-:W-:Y:S05]  /*57e0*/  @P1 BRA `(.L_x_107) ;  /* 0x0000000400501947 */ /* 0x000fea0003800000 */
[----:B------:R-:W-:Y:S01]  /*57f0*/  ULDC.64 UR6, c[0x0][0x628] ;  /* 0x00018a0000067ab9 */ /* 0x000fe20000000a00 */
[----:B------:R-:W0:Y:S01]  /*5800*/  S2R R14, SR_CTAID.X ;  /* 0x00000000000e7919 */ /* 0x000e220000002500 */
[----:B------:R-:W-:Y:S01]  /*5810*/  ISETP.NE.U32.AND P1, PT, RZ, UR6, PT ;  /* 0x00000006ff007c0c */ /* 0x000fe2000bf25070 */
[----:B------:R-:W-:Y:S01]  /*5820*/  ULDC UR9, c[0x0][0x630] ;  /* 0x00018c0000097ab9 */ /* 0x000fe20000000800 */
[----:B------:R-:W-:Y:S01]  /*5830*/  IMAD.MOV.U32 R4, RZ, RZ, R16 ;  /* 0x000000ffff047224 */ /* 0x000fe200078e0010 */
[----:B------:R-:W1:Y:S01]  /*5840*/  S2R R13, SR_CTAID.Y ;  /* 0x00000000000d7919 */ /* 0x000e620000002600 */
[----:B------:R-:W-:Y:S01]  /*5850*/  ISETP.NE.AND.EX P1, PT, RZ, UR7, PT, P1 ;  /* 0x00000007ff007c0c */ /* 0x000fe2000bf25310 */
[----:B------:R-:W-:-:S12]  /*5860*/  IMAD.MOV.U32 R5, RZ, RZ, R17 ;  /* 0x000000ffff057224 */ /* 0x000fd800078e0011 */
[----:B------:R-:W-:Y:S05]  /*5870*/  @!P1 BRA `(.L_x_108) ;  /* 0x0000000000289947 */ /* 0x000fea0003800000 */
[----:B------:R-:W-:Y:S02]  /*5880*/  ULDC UR8, c[0x0][0x634] ;  /* 0x00018d0000087ab9 */ /* 0x000fe40000000800 */
[----:B------:R-:W-:-:S05]  /*5890*/  IADD3 R9, P1, R16, UR8, RZ ;  /* 0x0000000810097c10 */ /* 0x000fca000ff3e0ff */
[----:B------:R-:W-:-:S04]  /*58a0*/  IMAD.X R15, RZ, RZ, R17, P1 ;  /* 0x000000ffff0f7224 */ /* 0x000fc800008e0611 */
[----:B------:R-:W-:-:S04]  /*58b0*/  IMAD.WIDE.U32 R6, R15, UR6, RZ ;  /* 0x000000060f067c25 */ /* 0x000fc8000f8e00ff */
[----:B------:R-:W-:-:S04]  /*58c0*/  IMAD.WIDE.U32 R6, P1, R9, UR7, R6 ;  /* 0x0000000709067c25 */ /* 0x000fc8000f820006 */
[----:B------:R-:W-:-:S04]  /*58d0*/  IMAD.WIDE.U32 R8, R9, UR6, RZ ;  /* 0x0000000609087c25 */ /* 0x000fc8000f8e00ff */
[----:B------:R-:W-:Y:S01]  /*58e0*/  IMAD.X R5, RZ, RZ, RZ, P1 ;  /* 0x000000ffff057224 */ /* 0x000fe200008e06ff */
[----:B------:R-:W-:Y:S01]  /*58f0*/  IADD3 RZ, P1, R9, R6, RZ ;  /* 0x0000000609ff7210 */ /* 0x000fe20007f3e0ff */
[----:B------:R-:W-:-:S04]  /*5900*/  IMAD.MOV.U32 R4, RZ, RZ, R7 ;  /* 0x000000ffff047224 */ /* 0x000fc800078e0007 */
[----:B------:R-:W-:-:S08]  /*5910*/  IMAD.WIDE.U32.X R4, R15, UR7, R4, P1 ;  /* 0x000000070f047c25 */ /* 0x000fd000088e0404 */
.L_x_108:
[--C-:B------:R-:W-:Y:S01]  /*5920*/  SHF.R.U64 R8, R4, UR9, R5.reuse ;  /* 0x0000000904087c19 */ /* 0x100fe20008001205 */
[----:B------:R-:W-:Y:S01]  /*5930*/  ULDC.64 UR6, c[0x0][0x620] ;  /* 0x0001880000067ab9 */ /* 0x000fe20000000a00 */
[----:B------:R-:W-:Y:S01]  /*5940*/  SHF.R.U32.HI R4, RZ, UR9, R5 ;  /* 0x00000009ff047c19 */ /* 0x000fe20008011605 */
[----:B------:R-:W2:Y:S01]  /*5950*/  LDC R25, c[0x0][0x144] ;  /* 0x00005100ff197b82 */ /* 0x000ea20000000800 */
[----:B------:R-:W-:Y:S01]  /*5960*/  IADD3 R7, P1, RZ, -R8, RZ ;  /* 0x80000008ff077210 */ /* 0x000fe20007f3e0ff */
[----:B------:R-:W-:Y:S01]  /*5970*/  ULDC.64 UR10, c[0x0][0x640] ;  /* 0x00019000000a7ab9 */ /* 0x000fe20000000a00 */
[----:B0-----:R-:W-:Y:S01]  /*5980*/  I2FP.F32.U32 R9, R14 ;  /* 0x0000000e00097245 */ /* 0x001fe20000201000 */
[----:B------:R-:W-:Y:S02]  /*5990*/  ULDC UR8, c[0x0][0x608] ;  /* 0x0001820000087ab9 */ /* 0x000fe40000000800 */
[----:B------:R-:W-:Y:S01]  /*59a0*/  IMAD.X R4, RZ, RZ, ~R4, P1 ;  /* 0x000000ffff047224 */ /* 0x000fe200008e0e04 */
[----:B------:R-:W-:Y:S01]  /*59b0*/  ISETP.NE.U32.AND P1, PT, RZ, UR10, PT ;  /* 0x0000000aff007c0c */ /* 0x000fe2000bf25070 */
[----:B------:R-:W0:Y:S02]  /*59c0*/  LDC R20, c[0x0][0x148] ;  /* 0x00005200ff147b82 */ /* 0x000e240000000800 */
[----:B------:R-:W-:Y:S01]  /*59d0*/  IMAD R6, R4, UR6, RZ ;  /* 0x0000000604067c24 */ /* 0x000fe2000f8e02ff */
[----:B------:R-:W-:Y:S01]  /*59e0*/  ISETP.NE.AND.EX P1, PT, RZ, UR11, PT, P1 ;  /* 0x0000000bff007c0c */ /* 0x000fe2000bf25310 */
[----:B------:R-:W-:Y:S01]  /*59f0*/  IMAD.WIDE.U32 R4, R7, UR6, R16 ;  /* 0x0000000607047c25 */ /* 0x000fe2000f8e0010 */
[----:B------:R-:W-:-:S03]  /*5a00*/  ULDC UR6, c[0x0][0x150] ;  /* 0x0000540000067ab9 */ /* 0x000fc60000000800 */
[----:B------:R-:W-:Y:S02]  /*5a10*/  IMAD R7, R7, UR7, R6 ;  /* 0x0000000707077c24 */ /* 0x000fe4000f8e0206 */
[----:B------:R-:W-:Y:S01]  /*5a20*/  FMUL R6, R9, UR6 ;  /* 0x0000000609067c20 */ /* 0x000fe20008400000 */
[----:B------:R-:W-:Y:S01]  /*5a30*/  ULDC UR6, c[0x0][0x618] ;  /* 0x0001860000067ab9 */ /* 0x000fe20000000800 */
[----:B------:R-:W-:Y:S01]  /*5a40*/  ULDC UR7, c[0x0][0x154] ;  /* 0x0000550000077ab9 */ /* 0x000fe20000000800 */
[----:B------:R-:W-:-:S03]  /*5a50*/  IMAD.IADD R5, R5, 0x1, R7 ;  /* 0x0000000105057824 */ /* 0x000fc600078e0207 */
[----:B------:R-:W3:Y:S02]  /*5a60*/  F2I.U32.TRUNC.NTZ R6, R6 ;  /* 0x0000000600067305 */ /* 0x000ee4000020f000 */
[----:B------:R-:W-:Y:S02]  /*5a70*/  SHF.R.U64 R9, R4, UR6, R5 ;  /* 0x0000000604097c19 */ /* 0x000fe40008001205 */
[----:B-1----:R-:W-:-:S05]  /*5a80*/  I2FP.F32.U32 R4, R13 ;  /* 0x0000000d00047245 */ /* 0x002fca0000201000 */
[----:B------:R-:W-:Y:S01]  /*5a90*/  FMUL R22, R4, UR7 ;  /* 0x0000000704167c20 */ /* 0x000fe20008400000 */
[----:B------:R-:W-:Y:S01]  /*5aa0*/  SHF.R.U32.HI R4, RZ, UR6, R5 ;  /* 0x00000006ff047c19 */ /* 0x000fe20008011605 */
[----:B------:R-:W-:-:S03]  /*5ab0*/  ULDC UR6, c[0x0][0x658] ;  /* 0x0001960000067ab9 */ /* 0x000fc60000000800 */
[--C-:B------:R-:W-:Y:S01]  /*5ac0*/  SHF.R.U64 R21, R9, UR8, R4.reuse ;  /* 0x0000000809157c19 */ /* 0x100fe20008001204 */
[----:B------:R-:W1:Y:S01]  /*5ad0*/  F2I.U32.TRUNC.NTZ R22, R22 ;  /* 0x0000001600167305 */ /* 0x000e62000020f000 */
[----:B------:R-:W-:Y:S01]  /*5ae0*/  SHF.R.U32.HI R4, RZ, UR8, R4 ;  /* 0x00000008ff047c19 */ /* 0x000fe20008011604 */
[----:B---3--:R-:W-:-:S03]  /*5af0*/  IMAD.MOV R6, RZ, RZ, -R6 ;  /* 0x000000ffff067224 */ /* 0x008fc600078e0a06 */
[----:B------:R-:W-:Y:S01]  /*5b00*/  SHF.R.U64 R15, R21, UR6, R4 ;  /* 0x00000006150f7c19 */ /* 0x000fe20008001204 */
[----:B--2---:R-:W-:Y:S01]  /*5b10*/  IMAD R14, R25, R6, R14 ;  /* 0x00000006190e7224 */ /* 0x004fe200078e020e */
[----:B------:R-:W-:-:S03]  /*5b20*/  SHF.R.U32.HI R23, RZ, UR6, R4 ;  /* 0x00000006ff177c19 */ /* 0x000fc60008011604 */
[----:B------:R-:W-:Y:S02]  /*5b30*/  IMAD.MOV.U32 R4, RZ, RZ, R15 ;  /* 0x000000ffff047224 */ /* 0x000fe400078e000f */
[----:B------:R-:W-:Y:S01]  /*5b40*/  IMAD.MOV.U32 R5, RZ, RZ, R23 ;  /* 0x000000ffff057224 */ /* 0x000fe200078e0017 */
[----:B-1----:R-:W-:Y:S06]  /*5b50*/  @!P1 BRA `(.L_x_109) ;  /* 0x0000000000289947 */ /* 0x002fec0003800000 */
[----:B------:R-:W-:Y:S02]  /*5b60*/  ULDC UR6, c[0x0][0x64c] ;  /* 0x0001930000067ab9 */ /* 0x000fe40000000800 */
[----:B------:R-:W-:-:S05]  /*5b70*/  IADD3 R5, P1, R15, UR6, RZ ;  /* 0x000000060f057c10 */ /* 0x000fca000ff3e0ff */
[----:B------:R-:W-:-:S04]  /*5b80*/  IMAD.X R23, RZ, RZ, R23, P1 ;  /* 0x000000ffff177224 */ /* 0x000fc800008e0617 */
[----:B------:R-:W-:-:S04]  /*5b90*/  IMAD.WIDE.U32 R6, R23, UR10, RZ ;  /* 0x0000000a17067c25 */ /* 0x000fc8000f8e00ff */
[----:B------:R-:W-:-:S04]  /*5ba0*/  IMAD.WIDE.U32 R6, P1, R5, UR11, R6 ;  /* 0x0000000b05067c25 */ /* 0x000fc8000f820006 */
[----:B------:R-:W-:-:S04]  /*5bb0*/  IMAD.WIDE.U32 R4, R5, UR10, RZ ;  /* 0x0000000a05047c25 */ /* 0x000fc8000f8e00ff */
[----:B------:R-:W-:Y:S01]  /*5bc0*/  IMAD.MOV.U32 R4, RZ, RZ, R7 ;  /* 0x000000ffff047224 */ /* 0x000fe200078e0007 */
[----:B------:R-:W-:Y:S01]  /*5bd0*/  IADD3 RZ, P3, R5, R6, RZ ;  /* 0x0000000605ff7210 */ /* 0x000fe20007f7e0ff */
[----:B------:R-:W-:-:S04]  /*5be0*/  IMAD.X R5, RZ, RZ, RZ, P1 ;  /* 0x000000ffff057224 */ /* 0x000fc800008e06ff */
[----:B------:R-:W-:-:S08]  /*5bf0*/  IMAD.WIDE.U32.X R4, R23, UR11, R4, P3 ;  /* 0x0000000b17047c25 */ /* 0x000fd000098e0404 */
.L_x_109:
[----:B------:R-:W-:Y:S01]  /*5c00*/  ISETP.NE.AND P1, PT, R2, 0x1, PT ;  /* 0x000000010200780c */ /* 0x000fe20003f25270 */
[----:B------:R-:W-:Y:S01]  /*5c10*/  ULDC UR6, c[0x0][0x648] ;  /* 0x0001920000067ab9 */ /* 0x000fe20000000800 */
[----:B------:R-:W-:Y:S01]  /*5c20*/  LOP3.LUT R21, R21, UR13, RZ, 0xc0, !PT ;  /* 0x0000000d15157c12 */ /* 0x000fe2000f8ec0ff */
[----:B------:R-:W-:Y:S01]  /*5c30*/  IMAD.MOV R22, RZ, RZ, -R22 ;  /* 0x000000ffff167224 */ /* 0x000fe200078e0a16 */
[----:B------:R-:W-:Y:S01]  /*5c40*/  SHF.R.U64 R4, R4, UR6, R5 ;  /* 0x0000000604047c19 */ /* 0x000fe20008001205 */
[----:B------:R-:W-:Y:S01]  /*5c50*/  ULDC UR6, c[0x0][0x638] ;  /* 0x00018e0000067ab9 */ /* 0x000fe20000000800 */
[----:B------:R-:W-:Y:S01]  /*5c60*/  ULDC UR7, c[0x0][0x610] ;  /* 0x0001840000077ab9 */ /* 0x000fe20000000800 */
[----:B------:R-:W-:Y:S02]  /*5c70*/  IMAD.MOV.U32 R5, RZ, RZ, 0x1 ;  /* 0x00000001ff057424 */ /* 0x000fe400078e00ff */
[----:B------:R-:W-:Y:S02]  /*5c80*/  IMAD.MOV R6, RZ, RZ, -R4 ;  /* 0x000000ffff067224 */ /* 0x000fe400078e0a04 */
[----:B------:R-:W-:Y:S01]  /*5c90*/  IMAD R21, R4, UR5, R21 ;  /* 0x0000000504157c24 */ /* 0x000fe2000f8e0215 */
[----:B------:R-:W-:Y:S01]  /*5ca0*/  LOP3.LUT R4, R9, UR4, RZ, 0xc0, !PT ;  /* 0x0000000409047c12 */ /* 0x000fe2000f8ec0ff */
[----:B0-----:R-:W-:-:S02]  /*5cb0*/  @P1 IMAD R14, R20, R22, R13 ;  /* 0x00000016140e1224 */ /* 0x001fc400078e020d */
[----:B------:R-:W-:Y:S01]  /*5cc0*/  IMAD R15, R6, UR6, R15 ;  /* 0x00000006060f7c24 */ /* 0x000fe2000f8e020f */
[----:B------:R-:W-:Y:S01]  /*5cd0*/  ULDC UR6, c[0x0][0x600] ;  /* 0x0001800000067ab9 */ /* 0x000fe20000000800 */
[----:B------:R-:W-:Y:S02]  /*5ce0*/  IMAD R14, R21, UR7, R14 ;  /* 0x00000007150e7c24 */ /* 0x000fe4000f8e020e */
[--C-:B------:R-:W-:Y:S01]  /*5cf0*/  IMAD R15, R15, UR6, R4.reuse ;  /* 0x000000060f0f7c24 */ /* 0x100fe2000f8e0204 */
[----:B------:R-:W-:-:S04]  /*5d00*/  PRMT R4, R5, 0x7610, R4 ;  /* 0x0000761005047816 */ /* 0x000fc80000000004 */
[----:B------:R-:W-:Y:S02]  /*5d10*/  SEL R20, R15, R14, !P1 ;  /* 0x0000000e0f147207 */ /* 0x000fe40004800000 */
[----:B------:R-:W-:-:S07]  /*5d20*/  SEL R13, R14, R15, !P1 ;  /* 0x0000000f0e0d7207 */ /* 0x000fce0004800000 */
.L_x_107:
[----:B------:R-:W-:Y:S05]  /*5d30*/  BSYNC B1 ;  /* 0x0000000000017941 */ /* 0x000fea0003800000 */
.L_x_106:
[----:B------:R-:W-:-:S13]  /*5d40*/  LOP3.LUT P1, RZ, R4, 0xff, RZ, 0xc0, !PT ;  /* 0x000000ff04ff7812 */ /* 0x000fda000782c0ff */
[----:B------:R-:W-:Y:S05]  /*5d50*/  @P1 BRA `(.L_x_110) ;  /* 0xfffffff400141947 */ /* 0x000fea000383ffff */
[----:B------:R-:W-:Y:S05]  /*5d60*/  BSYNC B0 ;  /* 0x0000000000007941 */ /* 0x000fea0003800000 */
.L_x_98:
[----:B------:R-:W-:-:S03]  /*5d70*/  UMOV UR6, 0xffffffff ;  /* 0xffffffff00067882 */ /* 0x000fc60000000000 */
[----:B------:R-:W-:Y:S05]  /*5d80*/  BRA.DIV UR6, `(.L_x_111) ;  /* 0x0000000606187947 */ /* 0x000fea000b800000 */
[----:B------:R-:W-:-:S13]  /*5d90*/  ELECT P6, URZ, PT ;  /* 0x00000000003f782f */ /* 0x000fda00038c0000 */
.L_x_125:
[----:B------:R-:W-:Y:S04]  /*5da0*/  BSSY B0, `(.L_x_112) ;  /* 0x000002b000007945 */ /* 0x000fe80003800000 */
[----:B------:R-:W-:Y:S05]  /*5db0*/  @!P6 BRA `(.L_x_113) ;  /* 0x0000000000a4e947 */ /* 0x000fea0003800000 */
[----:B------:R-:W-:-:S04]  /*5dc0*/  LOP3.LUT R18, R18, 0x2, RZ, 0xfc, !PT ;  /* 0x0000000212127812 */ /* 0x000fc800078efcff */
[----:B------:R-:W-:-:S13]  /*5dd0*/  ISETP.NE.AND P0, PT, R18, 0x3, PT ;  /* 0x000000031200780c */ /* 0x000fda0003f05270 */
[----:B------:R-:W-:Y:S05]  /*5de0*/  @!P0 BRA `(.L_x_114) ;  /* 0x0000000000048947 */ /* 0x000fea0003800000 */
[----:B------:R-:W-:Y:S01]  /*5df0*/  BPT.TRAP 0x1 ;  /* 0x000000040000795c */ /* 0x000fe20000300000 */
.L_x_114:
[----:B------:R-:W0:Y:S01]  /*5e00*/  S2R R5, SR_CgaCtaId ;  /* 0x0000000000057919 */ /* 0x000e220000008800 */
[----:B------:R-:W-:Y:S02]  /*5e10*/  MOV R2, 0x400 ;  /* 0x0000040000027802 */ /* 0x000fe40000000f00 */
[----:B------:R-:W-:Y:S02]  /*5e20*/  SHF.L.U32 R4, R0, 0x1f, RZ ;  /* 0x0000001f00047819 */ /* 0x000fe400000006ff */
[----:B0-----:R-:W-:-:S05]  /*5e30*/  LEA R2, R5, R2, 0x18 ;  /* 0x0000000205027211 */ /* 0x001fca00078ec0ff */
[----:B------:R-:W-:-:S04]  /*5e40*/  VIADD R2, R2, 0x20 ;  /* 0x0000002002027836 */ /* 0x000fc80000000000 */
[C---:B------:R-:W-:Y:S02]  /*5e50*/  IMAD R7, R3.reuse, 0x8, R2 ;  /* 0x0000000803077824 */ /* 0x040fe400078e0202 */
[----:B------:R-:W-:Y:S02]  /*5e60*/  VIADD R3, R3, 0x1 ;  /* 0x0000000103037836 */ /* 0x000fe40000000000 */
[----:B------:R-:W0:Y:S03]  /*5e70*/  SYNCS.PHASECHK.TRANS64.TRYWAIT P0, [R7+URZ], R4 ;  /* 0x00000004070075a7 */ /* 0x000e26000800017f */
[----:B------:R-:W-:-:S04]  /*5e80*/  ISETP.NE.AND P1, PT, R3, 0x4, PT ;  /* 0x000000040300780c */ /* 0x000fc80003f25270 */
[----:B------:R-:W-:Y:S02]  /*5e90*/  SEL R5, RZ, 0x1, P1 ;  /* 0x00000001ff057807 */ /* 0x000fe40000800000 */
[----:B------:R-:W-:Y:S02]  /*5ea0*/  SEL R3, R3, RZ, P1 ;  /* 0x000000ff03037207 */ /* 0x000fe40000800000 */
[----:B------:R-:W-:-:S03]  /*5eb0*/  LOP3.LUT R6, R0, R5, RZ, 0x3c, !PT ;  /* 0x0000000500067212 */ /* 0x000fc600078e3cff */
[----:B------:R-:W-:Y:S01]  /*5ec0*/  IMAD R8, R3, 0x8, R2 ;  /* 0x0000000803087824 */ /* 0x000fe200078e0202 */
[----:B------:R-:W-:Y:S01]  /*5ed0*/  SHF.L.U32 R5, R6, 0x1f, RZ ;  /* 0x0000001f06057819 */ /* 0x000fe200000006ff */
[----:B0-----:R-:W-:Y:S06]  /*5ee0*/  @!P0 BRA `(.L_x_115) ;  /* 0x0000000000e08947 */ /* 0x001fec0003800000 */
.L_x_126:
[----:B------:R-:W1:Y:S01]  /*5ef0*/  SYNCS.PHASECHK.TRANS64.TRYWAIT P0, [R8+URZ], R5 ;  /* 0x00000005080075a7 */ /* 0x000e62000800017f */
[----:B------:R-:W-:-:S05]  /*5f00*/  VIADD R0, R3, 0x1 ;  /* 0x0000000103007836 */ /* 0x000fca0000000000 */
[----:B------:R-:W-:-:S04]  /*5f10*/  ISETP.NE.AND P1, PT, R0, 0x4, PT ;  /* 0x000000040000780c */ /* 0x000fc80003f25270 */
[----:B------:R-:W-:Y:S02]  /*5f20*/  SEL R3, RZ, 0x1, P1 ;  /* 0x00000001ff037807 */ /* 0x000fe40000800000 */
[----:B0-----:R-:W-:Y:S02]  /*5f30*/  SEL R7, R0, RZ, P1 ;  /* 0x000000ff00077207 */ /* 0x001fe40000800000 */
[----:B------:R-:W-:-:S03]  /*5f40*/  LOP3.LUT R9, R6, R3, RZ, 0x3c, !PT ;  /* 0x0000000306097212 */ /* 0x000fc600078e3cff */
[----:B------:R-:W-:Y:S01]  /*5f50*/  IMAD R11, R7, 0x8, R2 ;  /* 0x00000008070b7824 */ /* 0x000fe200078e0202 */
[----:B------:R-:W-:Y:S01]  /*5f60*/  SHF.L.U32 R6, R9, 0x1f, RZ ;  /* 0x0000001f09067819 */ /* 0x000fe200000006ff */
[----:B-1----:R-:W-:Y:S06]  /*5f70*/  @!P0 BRA `(.L_x_116) ;  /* 0x0000000000d08947 */ /* 0x002fec0003800000 */
.L_x_127:
[----:B------:R-:W1:Y:S01]  /*5f80*/  SYNCS.PHASECHK.TRANS64.TRYWAIT P0, [R11+URZ], R6 ;  /* 0x000000060b0075a7 */ /* 0x000e62000800017f */
[----:B------:R-:W-:-:S05]  /*5f90*/  VIADD R0, R7, 0x1 ;  /* 0x0000000107007836 */ /* 0x000fca0000000000 */
[----:B------:R-:W-:-:S04]  /*5fa0*/  ISETP.NE.AND P1, PT, R0, 0x4, PT ;  /* 0x000000040000780c */ /* 0x000fc80003f25270 */
[----:B------:R-:W-:Y:S02]  /*5fb0*/  SEL R4, RZ, 0x1, P1 ;  /* 0x00000001ff047807 */ /* 0x000fe40000800000 */
[----:B------:R-:W-:Y:S02]  /*5fc0*/  SEL R3, R0, RZ, P1 ;  /* 0x000000ff00037207 */ /* 0x000fe40000800000 */
[----:B------:R-:W-:Y:S01]  /*5fd0*/  LOP3.LUT R0, R9, R4, RZ, 0x3c, !PT ;  /* 0x0000000409007212 */ /* 0x000fe200078e3cff */
[----:B-1----:R-:W-:Y:S06]  /*5fe0*/  @!P0 BRA `(.L_x_117) ;  /* 0x0000000000c88947 */ /* 0x002fec0003800000 */
.L_x_128:
[----:B------:R-:W-:Y:S01]  /*5ff0*/  IMAD R3, R3, 0x8, R2 ;  /* 0x0000000803037824 */ /* 0x000fe200078e0202 */
[----:B------:R-:W-:-:S07]  /*6000*/  SHF.L.U32 R0, R0, 0x1f, RZ ;  /* 0x0000001f00007819 */ /* 0x000fce00000006ff */
.L_x_118:
[----:B--2---:R2:W3:Y:S02]  /*6010*/  SYNCS.PHASECHK.TRANS64.TRYWAIT P0, [R3+URZ], R0 ;  /* 0x00000000030075a7 */ /* 0x0044e4000800017f */
[----:B---3--:R-:W-:Y:S05]  /*6020*/  @!P0 NANOSLEEP.SYNCS 0x989680 ;  /* 0x009896800000895d */ /* 0x008fea0003900000 */
[----:B------:R-:W3:Y:S02]  /*6030*/  @!P0 SYNCS.PHASECHK.TRANS64 P0, [R3+URZ], R0 ;  /* 0x00000000030085a7 */ /* 0x000ee4000800007f */
[----:B---3--:R-:W-:Y:S05]  /*6040*/  @!P0 BRA `(.L_x_118) ;  /* 0xfffffffc00f08947 */ /* 0x008fea000383ffff */
.L_x_113:
[----:B------:R-:W-:Y:S05]  /*6050*/  BSYNC B0 ;  /* 0x0000000000007941 */ /* 0x000fea0003800000 */
.L_x_112:
[----:B------:R-:W-:Y:S05]  /*6060*/  EXIT ;  /* 0x000000000000794d */ /* 0x000fea0003800000 */
.L_x_17:
[----:B-1----:R1:W2:Y:S02]  /*6070*/  SYNCS.PHASECHK.TRANS64.TRYWAIT P1, [R3+URZ], R0 ;  /* 0x00000000030075a7 */ /* 0x0022a4000802017f */
[----:B--2---:R-:W-:Y:S05]  /*6080*/  @!P1 NANOSLEEP.SYNCS 0x989680 ;  /* 0x009896800000995d */ /* 0x004fea0003900000 */
[----:B------:R-:W2:Y:S02]  /*6090*/  @!P1 SYNCS.PHASECHK.TRANS64 P1, [R3+URZ], R0 ;  /* 0x00000000030095a7 */ /* 0x000ea4000802007f */
[----:B--2---:R-:W-:Y:S05]  /*60a0*/  @!P1 BRA `(.L_x_17) ;  /* 0xfffffffc00f09947 */ /* 0x004fea000383ffff */
[----:B------:R-:W-:Y:S05]  /*60b0*/  BRA `(.L_x_16) ;  /* 0xffffffb000fc7947 */ /* 0x000fea000383ffff */
.L_x_22:
[----:B-1----:R-:W-:-:S04]  /*60c0*/  IMAD.U32 R4, RZ, RZ, UR8 ;  /* 0x00000008ff047e24 */ /* 0x002fc8000f8e00ff */
[----:B------:R1:W2:Y:S03]  /*60d0*/  SYNCS.PHASECHK.TRANS64.TRYWAIT P1, [R4+URZ], R3 ;  /* 0x00000003040075a7 */ /* 0x0002a6000802017f */
[----:B--2---:R-:W-:Y:S05]  /*60e0*/  @!P1 NANOSLEEP.SYNCS 0x989680 ;  /* 0x009896800000995d */ /* 0x004fea0003900000 */
[----:B------:R-:W2:Y:S02]  /*60f0*/  @!P1 SYNCS.PHASECHK.TRANS64 P1, [R4+URZ], R3 ;  /* 0x00000003040095a7 */ /* 0x000ea4000802007f */
[----:B--2---:R-:W-:Y:S05]  /*6100*/  @!P1 BRA `(.L_x_22) ;  /* 0xfffffffc00ec9947 */ /* 0x004fea000383ffff */
[----:B------:R-:W-:Y:S05]  /*6110*/  BRA `(.L_x_21) ;  /* 0xffffffb800387947 */ /* 0x000fea000383ffff */
.L_x_99:
[----:B------:R-:W-:Y:S01]  /*6120*/  BSSY B1, `(.L_x_119) ;  /* 0x0000006000017945 */ /* 0x000fe20003800000 */
[----:B------:R-:W-:-:S07]  /*6130*/  IMAD.MOV.U32 R15, RZ, RZ, -0x1 ;  /* 0xffffffffff0f7424 */ /* 0x000fce00078e00ff */
[----:B------:R-:W-:Y:S05]  /*6140*/  WARPSYNC.COLLECTIVE R15, `(.L_x_120) ;  /* 0x000000000f0c7348 */ /* 0x000fea0003c00000 */
[----:B------:R-:W-:Y:S02]  /*6150*/  ELECT P6, UR62, PT ;  /* 0x00000000003e782f */ /* 0x000fe400038c0000 */
[----:B------:R-:W-:Y:S01]  /*6160*/  MOV R14, UR62 ;  /* 0x0000003e000e7c02 */ /* 0x000fe20008000f00 */
[----:B------:R-:W-:Y:S10]  /*6170*/  ENDCOLLECTIVE ;  /* 0x000000000000791b */ /* 0x000ff40003800000 */
.L_x_120:
[----:B------:R-:W-:Y:S05]  /*6180*/  BSYNC B1 ;  /* 0x0000000000017941 */ /* 0x000fea0003800000 */
.L_x_119:
[----:B------:R-:W-:Y:S05]  /*6190*/  BRA `(.L_x_121) ;  /* 0xfffffff000107947 */ /* 0x000fea000383ffff */
.L_x_102:
[----:B0-----:R0:W1:Y:S02]  /*61a0*/  SYNCS.PHASECHK.TRANS64.TRYWAIT P1, [R14+URZ+0x20], R7 ;  /* 0x000020070e0075a7 */ /* 0x001064000802017f */
[----:B-1----:R-:W-:Y:S05]  /*61b0*/  @!P1 NANOSLEEP.SYNCS 0x989680 ;  /* 0x009896800000995d */ /* 0x002fea0003900000 */
[----:B------:R-:W1:Y:S02]  /*61c0*/  @!P1 SYNCS.PHASECHK.TRANS64 P1, [R14+URZ+0x20], R7 ;  /* 0x000020070e0095a7 */ /* 0x000e64000802007f */
[----:B-1----:R-:W-:Y:S05]  /*61d0*/  @!P1 BRA `(.L_x_102) ;  /* 0xfffffffc00f09947 */ /* 0x002fea000383ffff */
[----:B------:R-:W-:Y:S05]  /*61e0*/  BRA `(.L_x_122) ;  /* 0xfffffff000447947 */ /* 0x000fea000383ffff */
.L_x_111:
[----:B------:R-:W-:Y:S01]  /*61f0*/  BSSY B0, `(.L_x_123) ;  /* 0x0000006000007945 */ /* 0x000fe20003800000 */
[----:B------:R-:W-:-:S07]  /*6200*/  IMAD.MOV.U32 R15, RZ, RZ, -0x1 ;  /* 0xffffffffff0f7424 */ /* 0x000fce00078e00ff */
[----:B------:R-:W-:Y:S05]  /*6210*/  WARPSYNC.COLLECTIVE R15, `(.L_x_124) ;  /* 0x000000000f0c7348 */ /* 0x000fea0003c00000 */
[----:B------:R-:W-:Y:S02]  /*6220*/  ELECT P6, UR62, PT ;  /* 0x00000000003e782f */ /* 0x000fe400038c0000 */
[----:B------:R-:W-:Y:S01]  /*6230*/  MOV R14, UR62 ;  /* 0x0000003e000e7c02 */ /* 0x000fe20008000f00 */
[----:B------:R-:W-:Y:S10]  /*6240*/  ENDCOLLECTIVE ;  /* 0x000000000000791b */ /* 0x000ff40003800000 */
.L_x_124:
[----:B------:R-:W-:Y:S05]  /*6250*/  BSYNC B0 ;  /* 0x0000000000007941 */ /* 0x000fea0003800000 */
.L_x_123:
[----:B------:R-:W-:Y:S05]  /*6260*/  BRA `(.L_x_125) ;  /* 0xfffffff800cc7947 */ /* 0x000fea000383ffff */
.L_x_115:
[----:B0-----:R0:W1:Y:S02]  /*6270*/  SYNCS.PHASECHK.TRANS64.TRYWAIT P0, [R7+URZ], R4 ;  /* 0x00000004070075a7 */ /* 0x001064000800017f */
[----:B-1----:R-:W-:Y:S05]  /*6280*/  @!P0 NANOSLEEP.SYNCS 0x989680 ;  /* 0x009896800000895d */ /* 0x002fea0003900000 */
[----:B------:R-:W1:Y:S02]  /*6290*/  @!P0 SYNCS.PHASECHK.TRANS64 P0, [R7+URZ], R4 ;  /* 0x00000004070085a7 */ /* 0x000e64000800007f */
[----:B-1----:R-:W-:Y:S05]  /*62a0*/  @!P0 BRA `(.L_x_115) ;  /* 0xfffffffc00f08947 */ /* 0x002fea000383ffff */
[----:B------:R-:W-:Y:S05]  /*62b0*/  BRA `(.L_x_126) ;  /* 0xfffffffc000c7947 */ /* 0x000fea000383ffff */
.L_x_116:
[----:B0-----:R0:W1:Y:S02]  /*62c0*/  SYNCS.PHASECHK.TRANS64.TRYWAIT P0, [R8+URZ], R5 ;  /* 0x00000005080075a7 */ /* 0x001064000800017f */
[----:B-1----:R-:W-:Y:S05]  /*62d0*/  @!P0 NANOSLEEP.SYNCS 0x989680 ;  /* 0x009896800000895d */ /* 0x002fea0003900000 */
[----:B------:R-:W1:Y:S02]  /*62e0*/  @!P0 SYNCS.PHASECHK.TRANS64 P0, [R8+URZ], R5 ;  /* 0x00000005080085a7 */ /* 0x000e64000800007f */
[----:B-1----:R-:W-:Y:S05]  /*62f0*/  @!P0 BRA `(.L_x_116) ;  /* 0xfffffffc00f08947 */ /* 0x002fea000383ffff */
[----:B------:R-:W-:Y:S05]  /*6300*/  BRA `(.L_x_127) ;  /* 0xfffffffc001c7947 */ /* 0x000fea000383ffff */
.L_x_117:
[----:B-1----:R1:W2:Y:S02]  /*6310*/  SYNCS.PHASECHK.TRANS64.TRYWAIT P0, [R11+URZ], R6 ;  /* 0x000000060b0075a7 */ /* 0x0022a4000800017f */
[----:B--2---:R-:W-:Y:S05]  /*6320*/  @!P0 NANOSLEEP.SYNCS 0x989680 ;  /* 0x009896800000895d */ /* 0x004fea0003900000 */
[----:B------:R-:W2:Y:S02]  /*6330*/  @!P0 SYNCS.PHASECHK.TRANS64 P0, [R11+URZ], R6 ;  /* 0x000000060b0085a7 */ /* 0x000ea4000800007f */
[----:B--2---:R-:W-:Y:S05]  /*6340*/  @!P0 BRA `(.L_x_117) ;  /* 0xfffffffc00f08947 */ /* 0x004fea000383ffff */
[----:B------:R-:W-:Y:S05]  /*6350*/  BRA `(.L_x_128) ;  /* 0xfffffffc00247947 */ /* 0x000fea000383ffff */
.L_x_129:
[----:B------:R-:W-:-:S00]  /*6360*/  BRA `(.L_x_129) ;  /* 0xfffffffc00fc7947 */ /* 0x000fc0000383ffff */
[----:B------:R-:W-:-:S00]  /*6370*/  NOP ;  /* 0x0000000000007918 */ /* 0x000fc00000000000 */
        /* <DEDUP_REMOVED lines=8> */
.L_x_130:


//--------------------- .nv.global.init           --------------------------
	.section	.nv.global.init,"aw",@progbits
.nv.global.init:
	.type		$str$22,@object
	.size		$str$22,($str$23 - $str$22)
$str$22:
        /*0000*/ 	.byte	0x6b, 0x5f, 0x74, 0x69, 0x6c, 0x65, 0x5f, 0x63, 0x6f, 0x75, 0x6e, 0x74, 0x20, 0x3e, 0x3d, 0x20
        /*0010*/ 	.byte	0x31, 0x00
	.type		$str$23,@object
	.size		$str$23,(__unnamed_1 - $str$23)
$str$23:
        /*0012*/ 	.byte	0x2f, 0x74, 0x6d, 0x70, 0x2f, 0x63, 0x75, 0x74, 0x6c, 0x61, 0x73, 0x73, 0x5f, 0x73, 0x77, 0x65
        /*0022*/ 	.byte	0x65, 0x70, 0x5f, 0x73, 0x72, 0x63, 0x2f, 0x69, 0x6e, 0x63, 0x6c, 0x75, 0x64, 0x65, 0x2f, 0x63
        /*0032*/ 	.byte	0x75, 0x74, 0x6c, 0x61, 0x73, 0x73, 0x2f, 0x67, 0x65, 0x6d, 0x6d, 0x2f, 0x63, 0x6f, 0x6c, 0x6c
        /*0042*/ 	.byte	0x65, 0x63, 0x74, 0x69, 0x76, 0x65, 0x2f, 0x73, 0x6d, 0x39, 0x30, 0x5f, 0x6d, 0x6d, 0x61, 0x5f
        /*0052*/ 	.byte	0x74, 0x6d, 0x61, 0x5f, 0x67, 0x6d, 0x6d, 0x61, 0x5f, 0x73, 0x73, 0x5f, 0x77, 0x61, 0x72, 0x70
        /*0062*/ 	.byte	0x73, 0x70, 0x65, 0x63, 0x69, 0x61, 0x6c, 0x69, 0x7a, 0x65, 0x64, 0x2e, 0x68, 0x70, 0x70, 0x00
	.type		__unnamed_1,@object
	.size		__unnamed_1,(.L_0 - __unnamed_1)
__unnamed_1:
        /*0072*/ 	.byte	0x76, 0x6f, 0x69, 0x64, 0x20, 0x63, 0x75, 0x74, 0x6c, 0x61, 0x73, 0x73, 0x3a, 0x3a, 0x67, 0x65
        /* <DEDUP_REMOVED lines=176> */
        /*0b82*/ 	.byte	0x3a, 0x3a, 0x69, 0x64, 0x65, 0x6e, 0x74, 0x69, 0x74, 0x79, 0x5d, 0x00
.L_0:


//--------------------- .nv.shared._ZN7cutlass13device_kernelINS_4gemm6kernel13GemmUniversalIN4cute5tupleIJiiiiEEENS1_10collective13CollectiveMmaINS1_34MainloopSm90TmaGmmaWarpSpecializedILi4ENS5_IJNS4_1CILi1EEESB_SB_EEENS1_35KernelTmaWarpSpecializedCooperativeEEENS5_IJNSA_ILi128EEENSA_ILi64EEESG_EEENS_10tfloat32_tENS5_IJlSB_lEEESI_SJ_NS4_8TiledMMAINS4_8MMA_AtomIJNS4_4SM904GMMA29MMA_64x64x8_F32TF32TF32_SS_TNILNSN_7ScaleInE1ELSP_1EEEEEENS4_6LayoutINS5_IJNSA_ILi2EEESB_SB_EEENS5_IJSB_NSA_ILi0EEESV_EEEEENS5_IJNS4_10UnderscoreESY_SY_EEEEENS4_13SM90_TMA_LOADENS4_14ComposedLayoutINS4_7SwizzleILi3ELi4ELi3EEENS4_18smem_ptr_flag_bitsILi32EEENSS_INS5_IJNSA_ILi8EEENSA_ILi32EEEEEENS5_IJS18_SB_EEEEEEEvNS4_8identityES11_S1C_vS1D_EENS_8epilogue10collective6detail29Sm90TmaWarpSpecializedAdapterINS1G_15DefaultEpilogueISI_SJ_SJ_NS1F_6thread17LinearCombinationISI_Li1EffLNS1K_9ScaleType4KindE0ELNS_15FloatRoundStyleE2ESI_EENS1_15EpilogueDefaultEEEEEvvEEEEvNT_6ParamsE --------------------------
	.section	.nv.shared._ZN7cutlass13device_kernelINS_4gemm6kernel13GemmUniversalIN4cute5tupleIJiiiiEEENS1_10collective13CollectiveMmaINS1_34MainloopSm90TmaGmmaWarpSpecializedILi4ENS5_IJNS4_1CILi1EEESB_SB_EEENS1_35KernelTmaWarpSpecializedCooperativeEEENS5_IJNSA_ILi128EEENSA_ILi64EEESG_EEENS_10tfloat32_tENS5_IJlSB_lEEESI_SJ_NS4_8TiledMMAINS4_8MMA_AtomIJNS4_4SM904GMMA29MMA_64x64x8_F32TF32TF32_SS_TNILNSN_7ScaleInE1ELSP_1EEEEEENS4_6LayoutINS5_IJNSA_ILi2EEESB_SB_EEENS5_IJSB_NSA_ILi0EEESV_EEEEENS5_IJNS4_10UnderscoreESY_SY_EEEEENS4_13SM90_TMA_LOADENS4_14ComposedLayoutINS4_7SwizzleILi3ELi4ELi3EEENS4_18smem_ptr_flag_bitsILi32EEENSS_INS5_IJNSA_ILi8EEENSA_ILi32EEEEEENS5_IJS18_SB_EEEEEEEvNS4_8identityES11_S1C_vS1D_EENS_8epilogue10collective6detail29Sm90TmaWarpSpecializedAdapterINS1G_15DefaultEpilogueISI_SJ_SJ_NS1F_6thread17LinearCombinationISI_Li1EffLNS1K_9ScaleType4KindE0ELNS_15FloatRoundStyleE2ESI_EENS1_15EpilogueDefaultEEEEEvvEEEEvNT_6ParamsE,"aw",@nobits
	.sectionflags	@""
	.align	16
	.zero		1024


//--------------------- .nv.shared.reserved.0     --------------------------
	.section	.nv.shared.reserved.0,"aw",@nobits
	.weak		__nv_reservedSMEM_offset_0_alias
	.size		__nv_reservedSMEM_offset_0_alias, 0, 0
	.other		__nv_reservedSMEM_offset_0_alias,@"STO_CUDA_RESERVED_SHARED STV_DEFAULT"
__nv_reservedSMEM_offset_0_alias:
	.zero		0


//--------------------- .nv.global                --------------------------
	.section	.nv.global,"aw",@nobits
.nv.global:
	.type		_ZN39_INTERNAL_279b0ed8_4_k_cu_a42377a4_63254cute1_E,@object
	.size		_ZN39_INTERNAL_279b0ed8_4_k_cu_a42377a4_63254cute1_E,(_ZN39_INTERNAL_279b0ed8_4_k_cu_a42377a4_63254cuda3std3__45__cpo6cbeginE - _ZN39_INTERNAL_279b0ed8_4_k_cu_a42377a4_63254cute1_E)
_ZN39_INTERNAL_279b0ed8_4_k_cu_a42377a4_63254cute1_E:
	.zero		1
	.type		_ZN39_INTERNAL_279b0ed8_4_k_cu_a42377a4_63254cuda3std3__45__cpo6cbeginE,@object
	.size		_ZN39_INTERNAL_279b0ed8_4_k_cu_a42377a4_63254cuda3std3__45__cpo6cbeginE,(_ZN39_INTERNAL_279b0ed8_4_k_cu_a42377a4_63254cuda3std3__48in_placeE - _ZN39_INTERNAL_279b0ed8_4_k_cu_a42377a4_63254cuda3std3__45__cpo6cbeginE)
_ZN39_INTERNAL_279b0ed8_4_k_cu_a42377a4_63254cuda3std3__45__cpo6cbeginE:
	.zero		1
	.type		_ZN39_INTERNAL_279b0ed8_4_k_cu_a42377a4_63254cuda3std3__48in_placeE,@object
	.size		_ZN39_INTERNAL_279b0ed8_4_k_cu_a42377a4_63254cuda3std3__48in_placeE,(_ZN39_INTERNAL_279b0ed8_4_k_cu_a42377a4_63254cuda3std6ranges3__45__cpo9iter_moveE - _ZN39_INTERNAL_279b0ed8_4_k_cu_a42377a4_63254cuda3std3__48in_placeE)
_ZN39_INTERNAL_279b0ed8_4_k_cu_a42377a4_63254cuda3std3__48in_placeE:
	.zero		1
	.type		_ZN39_INTERNAL_279b0ed8_4_k_cu_a42377a4_63254cuda3std6ranges3__45__cpo9iter_moveE,@object
	.size		_ZN39_INTERNAL_279b0ed8_4_k_cu_a42377a4_63254cuda3std6ranges3__45__cpo9iter_moveE,(_ZN39_INTERNAL_279b0ed8_4_k_cu_a42377a4_63254cuda3std3__45__cpo5beginE - _ZN39_INTERNAL_279b0ed8_4_k_cu_a42377a4_63254cuda3std6ranges3__45__cpo9iter_moveE)
_ZN39_INTERNAL_279b0ed8_4_k_cu_a42377a4_63254cuda3std6ranges3__45__cpo9iter_moveE:
	.zero		1
	.type		_ZN39_INTERNAL_279b0ed8_4_k_cu_a42377a4_63254cuda3std3__45__cpo5beginE,@object
	.size		_ZN39_INTERNAL_279b0ed8_4_k_cu_a42377a4_63254cuda3std3__45__cpo5beginE,(_ZN39_INTERNAL_279b0ed8_4_k_cu_a42377a4_63254cuda3std3__441_GLOBAL__N__279b0ed8_4_k_cu_a42377a4_63256ignoreE - _ZN39_INTERNAL_279b0ed8_4_k_cu_a42377a4_63254cuda3std3__45__cpo5beginE)
_ZN39_INTERNAL_279b0ed8_4_k_cu_a42377a4_63254cuda3std3__45__cpo5beginE:
	.zero		1
	.type		_ZN39_INTERNAL_279b0ed8_4_k_cu_a42377a4_63254cuda3std3__441_GLOBAL__N__279b0ed8_4_k_cu_a42377a4_63256ignoreE,@object
	.size		_ZN39_INTERNAL_279b0ed8_4_k_cu_a42377a4_63254cuda3std3__441_GLOBAL__N__279b0ed8_4_k_cu_a42377a4_63256ignoreE,(_ZN39_INTERNAL_279b0ed8_4_k_cu_a42377a4_63254cute7productE - _ZN39_INTERNAL_279b0ed8_4_k_cu_a42377a4_63254cuda3std3__441_GLOBAL__N__279b0ed8_4_k_cu_a42377a4_63256ignoreE)
_ZN39_INTERNAL_279b0ed8_4_k_cu_a42377a4_63254cuda3std3__441_GLOBAL__N__279b0ed8_4_k_cu_a42377a4_63256ignoreE:
	.zero		1
	.type		_ZN39_INTERNAL_279b0ed8_4_k_cu_a42377a4_63254cute7productE,@object
	.size		_ZN39_INTERNAL_279b0ed8_4_k_cu_a42377a4_63254cute7productE,(_ZN39_INTERNAL_279b0ed8_4_k_cu_a42377a4_63254cuda3std3__45__cpo3endE - _ZN39_INTERNAL_279b0ed8_4_k_cu_a42377a4_63254cute7productE)
_ZN39_INTERNAL_279b0ed8_4_k_cu_a42377a4_63254cute7productE:
	.zero		1
	.type		_ZN39_INTERNAL_279b0ed8_4_k_cu_a42377a4_63254cuda3std3__45__cpo3endE,@object
	.size		_ZN39_INTERNAL_279b0ed8_4_k_cu_a42377a4_63254cuda3std3__45__cpo3endE,(_ZN39_INTERNAL_279b0ed8_4_k_cu_a42377a4_63254cuda3std3__419piecewise_constructE - _ZN39_INTERNAL_279b0ed8_4_k_cu_a42377a4_63254cuda3std3__45__cpo3endE)
_ZN39_INTERNAL_279b0ed8_4_k_cu_a42377a4_63254cuda3std3__45__cpo3endE:
	.zero		1
	.type		_ZN39_INTERNAL_279b0ed8_4_k_cu_a42377a4_63254cuda3std3__419piecewise_constructE,@object
	.size		_ZN39_INTERNAL_279b0ed8_4_k_cu_a42377a4_63254cuda3std3__419piecewise_constructE,(_ZN39_INTERNAL_279b0ed8_4_k_cu_a42377a4_63254cuda3std3__45__cpo4cendE - _ZN39_INTERNAL_279b0ed8_4_k_cu_a42377a4_63254cuda3std3__419piecewise_constructE)
_ZN39_INTERNAL_279b0ed8_4_k_cu_a42377a4_63254cuda3std3__419piecewise_constructE:
	.zero		1
	.type		_ZN39_INTERNAL_279b0ed8_4_k_cu_a42377a4_63254cuda3std3__45__cpo4cendE,@object
	.size		_ZN39_INTERNAL_279b0ed8_4_k_cu_a42377a4_63254cuda3std3__45__cpo4cendE,(_ZN39_INTERNAL_279b0ed8_4_k_cu_a42377a4_63254cuda3std6ranges3__45__cpo4swapE - _ZN39_INTERNAL_279b0ed8_4_k_cu_a42377a4_63254cuda3std3__45__cpo4cendE)
_ZN39_INTERNAL_279b0ed8_4_k_cu_a42377a4_63254cuda3std3__45__cpo4cendE:
	.zero		1
	.type		_ZN39_INTERNAL_279b0ed8_4_k_cu_a42377a4_63254cuda3std6ranges3__45__cpo4swapE,@object
	.size		_ZN39_INTERNAL_279b0ed8_4_k_cu_a42377a4_63254cuda3std6ranges3__45__cpo4swapE,(.L_8 - _ZN39_INTERNAL_279b0ed8_4_k_cu_a42377a4_63254cuda3std6ranges3__45__cpo4swapE)
_ZN39_INTERNAL_279b0ed8_4_k_cu_a42377a4_63254cuda3std6ranges3__45__cpo4swapE:
	.zero		1
.L_8:


//--------------------- .nv.constant0._ZN7cutlass13device_kernelINS_4gemm6kernel13GemmUniversalIN4cute5tupleIJiiiiEEENS1_10collective13CollectiveMmaINS1_34MainloopSm90TmaGmmaWarpSpecializedILi4ENS5_IJNS4_1CILi1EEESB_SB_EEENS1_35KernelTmaWarpSpecializedCooperativeEEENS5_IJNSA_ILi128EEENSA_ILi64EEESG_EEENS_10tfloat32_tENS5_IJlSB_lEEESI_SJ_NS4_8TiledMMAINS4_8MMA_AtomIJNS4_4SM904GMMA29MMA_64x64x8_F32TF32TF32_SS_TNILNSN_7ScaleInE1ELSP_1EEEEEENS4_6LayoutINS5_IJNSA_ILi2EEESB_SB_EEENS5_IJSB_NSA_ILi0EEESV_EEEEENS5_IJNS4_10UnderscoreESY_SY_EEEEENS4_13SM90_TMA_LOADENS4_14ComposedLayoutINS4_7SwizzleILi3ELi4ELi3EEENS4_18smem_ptr_flag_bitsILi32EEENSS_INS5_IJNSA_ILi8EEENSA_ILi32EEEEEENS5_IJS18_SB_EEEEEEEvNS4_8identityES11_S1C_vS1D_EENS_8epilogue10collective6detail29Sm90TmaWarpSpecializedAdapterINS1G_15DefaultEpilogueISI_SJ_SJ_NS1F_6thread17LinearCombinationISI_Li1EffLNS1K_9ScaleType4KindE0ELNS_15FloatRoundStyleE2ESI_EENS1_15EpilogueDefaultEEEEEvvEEEEvNT_6ParamsE --------------------------
	.section	.nv.constant0._ZN7cutlass13device_kernelINS_4gemm6kernel13GemmUniversalIN4cute5tupleIJiiiiEEENS1_10collective13CollectiveMmaINS1_34MainloopSm90TmaGmmaWarpSpecializedILi4ENS5_IJNS4_1CILi1EEESB_SB_EEENS1_35KernelTmaWarpSpecializedCooperativeEEENS5_IJNSA_ILi128EEENSA_ILi64EEESG_EEENS_10tfloat32_tENS5_IJlSB_lEEESI_SJ_NS4_8TiledMMAINS4_8MMA_AtomIJNS4_4SM904GMMA29MMA_64x64x8_F32TF32TF32_SS_TNILNSN_7ScaleInE1ELSP_1EEEEEENS4_6LayoutINS5_IJNSA_ILi2EEESB_SB_EEENS5_IJSB_NSA_ILi0EEESV_EEEEENS5_IJNS4_10UnderscoreESY_SY_EEEEENS4_13SM90_TMA_LOADENS4_14ComposedLayoutINS4_7SwizzleILi3ELi4ELi3EEENS4_18smem_ptr_flag_bitsILi32EEENSS_INS5_IJNSA_ILi8EEENSA_ILi32EEEEEENS5_IJS18_SB_EEEEEEEvNS4_8identityES11_S1C_vS1D_EENS_8epilogue10collective6detail29Sm90TmaWarpSpecializedAdapterINS1G_15DefaultEpilogueISI_SJ_SJ_NS1F_6thread17LinearCombinationISI_Li1EffLNS1K_9ScaleType4KindE0ELNS_15FloatRoundStyleE2ESI_EENS1_15EpilogueDefaultEEEEEvvEEEEvNT_6ParamsE,"a",@progbits
	.sectionflags	@""
	.align	4
.nv.constant0._ZN7cutlass13device_kernelINS_4gemm6kernel13GemmUniversalIN4cute5tupleIJiiiiEEENS1_10collective13CollectiveMmaINS1_34MainloopSm90TmaGmmaWarpSpecializedILi4ENS5_IJNS4_1CILi1EEESB_SB_EEENS1_35KernelTmaWarpSpecializedCooperativeEEENS5_IJNSA_ILi128EEENSA_ILi64EEESG_EEENS_10tfloat32_tENS5_IJlSB_lEEESI_SJ_NS4_8TiledMMAINS4_8MMA_AtomIJNS4_4SM904GMMA29MMA_64x64x8_F32TF32TF32_SS_TNILNSN_7ScaleInE1ELSP_1EEEEEENS4_6LayoutINS5_IJNSA_ILi2EEESB_SB_EEENS5_IJSB_NSA_ILi0EEESV_EEEEENS5_IJNS4_10UnderscoreESY_SY_EEEEENS4_13SM90_TMA_LOADENS4_14ComposedLayoutINS4_7SwizzleILi3ELi4ELi3EEENS4_18smem_ptr_flag_bitsILi32EEENSS_INS5_IJNSA_ILi8EEENSA_ILi32EEEEEENS5_IJS18_SB_EEEEEEEvNS4_8identityES11_S1C_vS1D_EENS_8epilogue10collective6detail29Sm90TmaWarpSpecializedAdapterINS1G_15DefaultEpilogueISI_SJ_SJ_NS1F_6thread17LinearCombinationISI_Li1EffLNS1K_9ScaleType4KindE0ELNS_15FloatRoundStyleE2ESI_EENS1_15EpilogueDefaultEEEEEvvEEEEvNT_6ParamsE:
	.zero		1664


//--------------------- SYMBOLS --------------------------

	.type		.nv.reservedSmem.offset0,@object
	.size		.nv.reservedSmem.offset0,0x4
	.type		__assertfail,@function
